//
// Generated by NVIDIA NVVM Compiler
//
// Compiler Build ID: CL-36424714
// Cuda compilation tools, release 13.0, V13.0.88
// Based on NVVM 20.0.0
//

.version 9.0
.target sm_100
.address_size 64

	// .globl	net_myrsi_batch_f32

.visible .entry net_myrsi_batch_f32(
	.param .u64 .ptr .align 1 net_myrsi_batch_f32_param_0,
	.param .u64 .ptr .align 1 net_myrsi_batch_f32_param_1,
	.param .u32 net_myrsi_batch_f32_param_2,
	.param .u32 net_myrsi_batch_f32_param_3,
	.param .u32 net_myrsi_batch_f32_param_4,
	.param .u64 .ptr .align 1 net_myrsi_batch_f32_param_5
)
{
	.reg .pred 	%p<83>;
	.reg .b16 	%rs<11>;
	.reg .b32 	%r<204>;
	.reg .b32 	%f<28>;
	.reg .b64 	%rd<69>;
	.reg .b64 	%fd<56>;

	ld.param.u64 	%rd15, [net_myrsi_batch_f32_param_0];
	ld.param.u64 	%rd16, [net_myrsi_batch_f32_param_1];
	ld.param.u32 	%r82, [net_myrsi_batch_f32_param_2];
	ld.param.u32 	%r84, [net_myrsi_batch_f32_param_3];
	ld.param.u32 	%r83, [net_myrsi_batch_f32_param_4];
	ld.param.u64 	%rd17, [net_myrsi_batch_f32_param_5];
	mov.u32 	%r85, %ctaid.x;
	mov.u32 	%r86, %ntid.x;
	mov.u32 	%r87, %tid.x;
	mad.lo.s32 	%r1, %r85, %r86, %r87;
	setp.ge.s32 	%p1, %r1, %r84;
	@%p1 bra 	$L__BB0_68;
	cvta.to.global.u64 	%rd18, %rd16;
	cvta.to.global.u64 	%rd1, %rd17;
	mul.wide.s32 	%rd19, %r1, 4;
	add.s64 	%rd20, %rd18, %rd19;
	ld.global.nc.u32 	%r2, [%rd20];
	mul.wide.s32 	%rd2, %r82, %r1;
	shl.b64 	%rd21, %rd2, 2;
	add.s64 	%rd3, %rd1, %rd21;
	add.s32 	%r88, %r2, -2049;
	setp.gt.u32 	%p2, %r88, -2049;
	setp.gt.s32 	%p3, %r83, -1;
	setp.gt.s32 	%p4, %r82, %r83;
	and.pred  	%p5, %p3, %p4;
	and.pred  	%p6, %p5, %p2;
	@%p6 bra 	$L__BB0_15;
	setp.lt.s32 	%p74, %r82, 1;
	@%p74 bra 	$L__BB0_68;
	and.b32  	%r3, %r82, 15;
	setp.lt.u32 	%p75, %r82, 16;
	mov.b32 	%r196, 0;
	@%p75 bra 	$L__BB0_6;
	and.b32  	%r196, %r82, 2147483632;
	neg.s32 	%r169, %r196;
	add.s64 	%rd58, %rd21, %rd1;
	add.s64 	%rd66, %rd58, 32;
$L__BB0_5:
	.pragma "nounroll";
	mov.b32 	%r165, 2147483647;
	st.global.u32 	[%rd66+-32], %r165;
	st.global.u32 	[%rd66+-28], %r165;
	st.global.u32 	[%rd66+-24], %r165;
	st.global.u32 	[%rd66+-20], %r165;
	st.global.u32 	[%rd66+-16], %r165;
	st.global.u32 	[%rd66+-12], %r165;
	st.global.u32 	[%rd66+-8], %r165;
	st.global.u32 	[%rd66+-4], %r165;
	st.global.u32 	[%rd66], %r165;
	st.global.u32 	[%rd66+4], %r165;
	st.global.u32 	[%rd66+8], %r165;
	st.global.u32 	[%rd66+12], %r165;
	st.global.u32 	[%rd66+16], %r165;
	st.global.u32 	[%rd66+20], %r165;
	st.global.u32 	[%rd66+24], %r165;
	st.global.u32 	[%rd66+28], %r165;
	add.s32 	%r169, %r169, 16;
	add.s64 	%rd66, %rd66, 64;
	setp.eq.s32 	%p76, %r169, 0;
	@%p76 bra 	$L__BB0_6;
	bra.uni 	$L__BB0_5;
$L__BB0_6:
	setp.eq.s32 	%p77, %r3, 0;
	@%p77 bra 	$L__BB0_68;
	and.b32  	%r62, %r82, 7;
	setp.lt.u32 	%p78, %r3, 8;
	@%p78 bra 	$L__BB0_9;
	mul.wide.u32 	%rd59, %r196, 4;
	add.s64 	%rd60, %rd3, %rd59;
	mov.b32 	%r166, 2147483647;
	st.global.u32 	[%rd60], %r166;
	st.global.u32 	[%rd60+4], %r166;
	st.global.u32 	[%rd60+8], %r166;
	st.global.u32 	[%rd60+12], %r166;
	st.global.u32 	[%rd60+16], %r166;
	st.global.u32 	[%rd60+20], %r166;
	st.global.u32 	[%rd60+24], %r166;
	st.global.u32 	[%rd60+28], %r166;
	add.s32 	%r196, %r196, 8;
$L__BB0_9:
	setp.eq.s32 	%p79, %r62, 0;
	@%p79 bra 	$L__BB0_68;
	and.b32  	%r65, %r82, 3;
	setp.lt.u32 	%p80, %r62, 4;
	@%p80 bra 	$L__BB0_12;
	mul.wide.u32 	%rd61, %r196, 4;
	add.s64 	%rd62, %rd3, %rd61;
	mov.b32 	%r167, 2147483647;
	st.global.u32 	[%rd62], %r167;
	st.global.u32 	[%rd62+4], %r167;
	st.global.u32 	[%rd62+8], %r167;
	st.global.u32 	[%rd62+12], %r167;
	add.s32 	%r196, %r196, 4;
$L__BB0_12:
	setp.eq.s32 	%p81, %r65, 0;
	@%p81 bra 	$L__BB0_68;
	mul.wide.u32 	%rd64, %r196, 4;
	add.s64 	%rd65, %rd21, %rd64;
	add.s64 	%rd68, %rd1, %rd65;
	neg.s32 	%r198, %r65;
$L__BB0_14:
	.pragma "nounroll";
	mov.b32 	%r168, 2147483647;
	st.global.u32 	[%rd68], %r168;
	add.s64 	%rd68, %rd68, 4;
	add.s32 	%r198, %r198, 1;
	setp.eq.s32 	%p82, %r198, 0;
	@%p82 bra 	$L__BB0_68;
	bra.uni 	$L__BB0_14;
$L__BB0_15:
	sub.s32 	%r89, %r82, %r83;
	setp.gt.s32 	%p7, %r89, %r2;
	@%p7 bra 	$L__BB0_29;
	setp.lt.s32 	%p8, %r82, 1;
	@%p8 bra 	$L__BB0_68;
	and.b32  	%r8, %r82, 15;
	setp.lt.u32 	%p9, %r82, 16;
	mov.b32 	%r200, 0;
	@%p9 bra 	$L__BB0_20;
	and.b32  	%r200, %r82, 2147483632;
	mov.b32 	%r170, 0;
$L__BB0_19:
	.pragma "nounroll";
	mul.wide.u32 	%rd22, %r170, 4;
	add.s64 	%rd23, %rd3, %rd22;
	mov.b32 	%r92, 2147483647;
	st.global.u32 	[%rd23], %r92;
	st.global.u32 	[%rd23+4], %r92;
	st.global.u32 	[%rd23+8], %r92;
	st.global.u32 	[%rd23+12], %r92;
	st.global.u32 	[%rd23+16], %r92;
	st.global.u32 	[%rd23+20], %r92;
	st.global.u32 	[%rd23+24], %r92;
	st.global.u32 	[%rd23+28], %r92;
	st.global.u32 	[%rd23+32], %r92;
	st.global.u32 	[%rd23+36], %r92;
	st.global.u32 	[%rd23+40], %r92;
	st.global.u32 	[%rd23+44], %r92;
	st.global.u32 	[%rd23+48], %r92;
	st.global.u32 	[%rd23+52], %r92;
	st.global.u32 	[%rd23+56], %r92;
	st.global.u32 	[%rd23+60], %r92;
	add.s32 	%r170, %r170, 16;
	setp.eq.s32 	%p10, %r170, %r200;
	@%p10 bra 	$L__BB0_20;
	bra.uni 	$L__BB0_19;
$L__BB0_20:
	setp.eq.s32 	%p11, %r8, 0;
	@%p11 bra 	$L__BB0_68;
	and.b32  	%r72, %r82, 7;
	setp.lt.u32 	%p12, %r8, 8;
	@%p12 bra 	$L__BB0_23;
	mul.wide.u32 	%rd24, %r200, 4;
	add.s64 	%rd25, %rd3, %rd24;
	mov.b32 	%r93, 2147483647;
	st.global.u32 	[%rd25], %r93;
	st.global.u32 	[%rd25+4], %r93;
	st.global.u32 	[%rd25+8], %r93;
	st.global.u32 	[%rd25+12], %r93;
	st.global.u32 	[%rd25+16], %r93;
	st.global.u32 	[%rd25+20], %r93;
	st.global.u32 	[%rd25+24], %r93;
	st.global.u32 	[%rd25+28], %r93;
	add.s32 	%r200, %r200, 8;
$L__BB0_23:
	setp.eq.s32 	%p13, %r72, 0;
	@%p13 bra 	$L__BB0_68;
	and.b32  	%r75, %r82, 3;
	setp.lt.u32 	%p14, %r72, 4;
	@%p14 bra 	$L__BB0_26;
	mul.wide.u32 	%rd26, %r200, 4;
	add.s64 	%rd27, %rd3, %rd26;
	mov.b32 	%r94, 2147483647;
	st.global.u32 	[%rd27], %r94;
	st.global.u32 	[%rd27+4], %r94;
	st.global.u32 	[%rd27+8], %r94;
	st.global.u32 	[%rd27+12], %r94;
	add.s32 	%r200, %r200, 4;
$L__BB0_26:
	setp.eq.s32 	%p15, %r75, 0;
	@%p15 bra 	$L__BB0_68;
	mov.b32 	%r203, 0;
$L__BB0_28:
	.pragma "nounroll";
	mul.wide.u32 	%rd28, %r200, 4;
	add.s64 	%rd29, %rd3, %rd28;
	mov.b32 	%r96, 2147483647;
	st.global.u32 	[%rd29], %r96;
	add.s32 	%r200, %r200, 1;
	add.s32 	%r203, %r203, 1;
	setp.ne.s32 	%p16, %r203, %r75;
	@%p16 bra 	$L__BB0_28;
	bra.uni 	$L__BB0_68;
$L__BB0_29:
	add.s32 	%r179, %r2, %r83;
	add.s32 	%r13, %r179, -1;
	setp.lt.s32 	%p17, %r179, 2;
	@%p17 bra 	$L__BB0_42;
	add.s32 	%r98, %r179, -2;
	and.b32  	%r14, %r13, 15;
	setp.lt.u32 	%p18, %r98, 15;
	mov.b32 	%r173, 0;
	@%p18 bra 	$L__BB0_33;
	and.b32  	%r173, %r13, -16;
	mov.b32 	%r171, 0;
$L__BB0_32:
	.pragma "nounroll";
	mul.wide.u32 	%rd30, %r171, 4;
	add.s64 	%rd31, %rd3, %rd30;
	mov.b32 	%r100, 2147483647;
	st.global.u32 	[%rd31], %r100;
	st.global.u32 	[%rd31+4], %r100;
	st.global.u32 	[%rd31+8], %r100;
	st.global.u32 	[%rd31+12], %r100;
	st.global.u32 	[%rd31+16], %r100;
	st.global.u32 	[%rd31+20], %r100;
	st.global.u32 	[%rd31+24], %r100;
	st.global.u32 	[%rd31+28], %r100;
	st.global.u32 	[%rd31+32], %r100;
	st.global.u32 	[%rd31+36], %r100;
	st.global.u32 	[%rd31+40], %r100;
	st.global.u32 	[%rd31+44], %r100;
	st.global.u32 	[%rd31+48], %r100;
	st.global.u32 	[%rd31+52], %r100;
	st.global.u32 	[%rd31+56], %r100;
	st.global.u32 	[%rd31+60], %r100;
	add.s32 	%r171, %r171, 16;
	setp.ne.s32 	%p19, %r171, %r173;
	@%p19 bra 	$L__BB0_32;
$L__BB0_33:
	setp.eq.s32 	%p20, %r14, 0;
	@%p20 bra 	$L__BB0_42;
	and.b32  	%r19, %r13, 7;
	setp.lt.u32 	%p21, %r14, 8;
	@%p21 bra 	$L__BB0_36;
	mul.wide.u32 	%rd32, %r173, 4;
	add.s64 	%rd33, %rd3, %rd32;
	mov.b32 	%r101, 2147483647;
	st.global.u32 	[%rd33], %r101;
	st.global.u32 	[%rd33+4], %r101;
	st.global.u32 	[%rd33+8], %r101;
	st.global.u32 	[%rd33+12], %r101;
	st.global.u32 	[%rd33+16], %r101;
	st.global.u32 	[%rd33+20], %r101;
	st.global.u32 	[%rd33+24], %r101;
	st.global.u32 	[%rd33+28], %r101;
	add.s32 	%r173, %r173, 8;
$L__BB0_36:
	setp.eq.s32 	%p22, %r19, 0;
	@%p22 bra 	$L__BB0_42;
	and.b32  	%r22, %r13, 3;
	setp.lt.u32 	%p23, %r19, 4;
	@%p23 bra 	$L__BB0_39;
	mul.wide.u32 	%rd34, %r173, 4;
	add.s64 	%rd35, %rd3, %rd34;
	mov.b32 	%r102, 2147483647;
	st.global.u32 	[%rd35], %r102;
	st.global.u32 	[%rd35+4], %r102;
	st.global.u32 	[%rd35+8], %r102;
	st.global.u32 	[%rd35+12], %r102;
	add.s32 	%r173, %r173, 4;
$L__BB0_39:
	setp.eq.s32 	%p24, %r22, 0;
	@%p24 bra 	$L__BB0_42;
	mov.b32 	%r176, 0;
$L__BB0_41:
	.pragma "nounroll";
	mul.wide.u32 	%rd36, %r173, 4;
	add.s64 	%rd37, %rd3, %rd36;
	mov.b32 	%r104, 2147483647;
	st.global.u32 	[%rd37], %r104;
	add.s32 	%r173, %r173, 1;
	add.s32 	%r176, %r176, 1;
	setp.ne.s32 	%p25, %r176, %r22;
	@%p25 bra 	$L__BB0_41;
$L__BB0_42:
	setp.gt.u32 	%p26, %r2, 1;
	selp.f32 	%f5, 0f00000000, 0f7FFFFFFF, %p26;
	mul.wide.s32 	%rd38, %r179, 4;
	add.s64 	%rd39, %rd3, %rd38;
	st.global.f32 	[%rd39+-4], %f5;
	cvt.rn.f64.u32 	%fd10, %r2;
	mul.f64 	%fd11, %fd10, 0d3FE0000000000000;
	add.s32 	%r105, %r2, -1;
	cvt.rn.f64.u32 	%fd12, %r105;
	mul.f64 	%fd1, %fd11, %fd12;
	setp.ge.s32 	%p27, %r179, %r82;
	@%p27 bra 	$L__BB0_68;
	cvta.to.global.u64 	%rd7, %rd15;
	mov.u32 	%r177, %r179;
$L__BB0_44:
	mov.f64 	%fd53, 0d0000000000000000;
	mov.b32 	%r178, 0;
	mov.f64 	%fd54, %fd53;
$L__BB0_45:
	.pragma "nounroll";
	sub.s32 	%r107, %r177, %r178;
	mul.wide.s32 	%rd40, %r107, 4;
	add.s64 	%rd41, %rd7, %rd40;
	ld.global.nc.f32 	%f6, [%rd41];
	cvt.f64.f32 	%fd14, %f6;
	ld.global.nc.f32 	%f7, [%rd41+-4];
	cvt.f64.f32 	%fd15, %f7;
	sub.f64 	%fd16, %fd14, %fd15;
	setp.leu.f64 	%p28, %fd16, 0d0000000000000000;
	add.f64 	%fd17, %fd54, %fd16;
	sub.f64 	%fd18, %fd53, %fd16;
	selp.f64 	%fd54, %fd54, %fd17, %p28;
	setp.lt.f64 	%p29, %fd16, 0d0000000000000000;
	selp.f64 	%fd53, %fd18, %fd53, %p29;
	add.s32 	%r178, %r178, 1;
	setp.ne.s32 	%p30, %r178, %r2;
	@%p30 bra 	$L__BB0_45;
	add.f64 	%fd6, %fd54, %fd53;
	setp.eq.f64 	%p31, %fd6, 0d0000000000000000;
	mov.f32 	%f26, 0f00000000;
	@%p31 bra 	$L__BB0_48;
	sub.f64 	%fd19, %fd54, %fd53;
	div.rn.f64 	%fd20, %fd19, %fd6;
	cvt.rn.f32.f64 	%f26, %fd20;
$L__BB0_48:
	mul.wide.u32 	%rd42, %r177, 4;
	add.s64 	%rd43, %rd3, %rd42;
	st.global.f32 	[%rd43], %f26;
	add.s32 	%r177, %r177, 1;
	setp.lt.s32 	%p32, %r177, %r82;
	@%p32 bra 	$L__BB0_44;
	add.s64 	%rd45, %rd21, %rd1;
	add.s64 	%rd8, %rd45, -12;
$L__BB0_50:
	setp.lt.u32 	%p33, %r2, 2;
	mov.f64 	%fd55, 0d0000000000000000;
	@%p33 bra 	$L__BB0_65;
	mul.wide.s32 	%rd46, %r179, 4;
	add.s64 	%rd9, %rd8, %rd46;
	mov.b32 	%r180, 1;
	mov.b32 	%r194, 0;
	mov.b16 	%rs9, 0;
	mov.u16 	%rs10, %rs9;
	mov.u32 	%r182, %r194;
$L__BB0_52:
	mov.u32 	%r34, %r182;
	mov.u32 	%r182, %r180;
	add.s16 	%rs10, %rs10, 1;
	sub.s32 	%r112, %r179, %r182;
	mul.wide.s32 	%rd47, %r112, 4;
	add.s64 	%rd48, %rd3, %rd47;
	ld.global.f32 	%f9, [%rd48];
	cvt.f64.f32 	%fd7, %f9;
	setp.lt.u32 	%p34, %r34, 7;
	mov.b32 	%r189, 0;
	@%p34 bra 	$L__BB0_55;
	and.b32  	%r189, %r182, 2147483640;
	and.b32  	%r113, %r182, -8;
	neg.s32 	%r183, %r113;
	mov.u64 	%rd67, %rd9;
$L__BB0_54:
	.pragma "nounroll";
	ld.global.f32 	%f10, [%rd67+12];
	cvt.f64.f32 	%fd22, %f10;
	sub.f64 	%fd23, %fd7, %fd22;
	setp.gt.f64 	%p35, %fd23, 0d0000000000000000;
	setp.lt.f64 	%p36, %fd23, 0d0000000000000000;
	selp.u32 	%r114, 1, 0, %p36;
	selp.b32 	%r115, -1, %r114, %p35;
	add.s32 	%r116, %r115, %r194;
	ld.global.f32 	%f11, [%rd67+8];
	cvt.f64.f32 	%fd24, %f11;
	sub.f64 	%fd25, %fd7, %fd24;
	setp.gt.f64 	%p37, %fd25, 0d0000000000000000;
	setp.lt.f64 	%p38, %fd25, 0d0000000000000000;
	selp.u32 	%r117, 1, 0, %p38;
	selp.b32 	%r118, -1, %r117, %p37;
	add.s32 	%r119, %r118, %r116;
	ld.global.f32 	%f12, [%rd67+4];
	cvt.f64.f32 	%fd26, %f12;
	sub.f64 	%fd27, %fd7, %fd26;
	setp.gt.f64 	%p39, %fd27, 0d0000000000000000;
	setp.lt.f64 	%p40, %fd27, 0d0000000000000000;
	selp.u32 	%r120, 1, 0, %p40;
	selp.b32 	%r121, -1, %r120, %p39;
	add.s32 	%r122, %r121, %r119;
	ld.global.f32 	%f13, [%rd67];
	cvt.f64.f32 	%fd28, %f13;
	sub.f64 	%fd29, %fd7, %fd28;
	setp.gt.f64 	%p41, %fd29, 0d0000000000000000;
	setp.lt.f64 	%p42, %fd29, 0d0000000000000000;
	selp.u32 	%r123, 1, 0, %p42;
	selp.b32 	%r124, -1, %r123, %p41;
	add.s32 	%r125, %r124, %r122;
	ld.global.f32 	%f14, [%rd67+-4];
	cvt.f64.f32 	%fd30, %f14;
	sub.f64 	%fd31, %fd7, %fd30;
	setp.gt.f64 	%p43, %fd31, 0d0000000000000000;
	setp.lt.f64 	%p44, %fd31, 0d0000000000000000;
	selp.u32 	%r126, 1, 0, %p44;
	selp.b32 	%r127, -1, %r126, %p43;
	add.s32 	%r128, %r127, %r125;
	ld.global.f32 	%f15, [%rd67+-8];
	cvt.f64.f32 	%fd32, %f15;
	sub.f64 	%fd33, %fd7, %fd32;
	setp.gt.f64 	%p45, %fd33, 0d0000000000000000;
	setp.lt.f64 	%p46, %fd33, 0d0000000000000000;
	selp.u32 	%r129, 1, 0, %p46;
	selp.b32 	%r130, -1, %r129, %p45;
	add.s32 	%r131, %r130, %r128;
	ld.global.f32 	%f16, [%rd67+-12];
	cvt.f64.f32 	%fd34, %f16;
	sub.f64 	%fd35, %fd7, %fd34;
	setp.gt.f64 	%p47, %fd35, 0d0000000000000000;
	setp.lt.f64 	%p48, %fd35, 0d0000000000000000;
	selp.u32 	%r132, 1, 0, %p48;
	selp.b32 	%r133, -1, %r132, %p47;
	add.s32 	%r134, %r133, %r131;
	ld.global.f32 	%f17, [%rd67+-16];
	cvt.f64.f32 	%fd36, %f17;
	sub.f64 	%fd37, %fd7, %fd36;
	setp.gt.f64 	%p49, %fd37, 0d0000000000000000;
	setp.lt.f64 	%p50, %fd37, 0d0000000000000000;
	selp.u32 	%r135, 1, 0, %p50;
	selp.b32 	%r136, -1, %r135, %p49;
	add.s32 	%r194, %r136, %r134;
	add.s32 	%r183, %r183, 8;
	add.s64 	%rd67, %rd67, -32;
	setp.ne.s32 	%p51, %r183, 0;
	@%p51 bra 	$L__BB0_54;
$L__BB0_55:
	and.b32  	%r137, %r182, 7;
	setp.eq.s32 	%p52, %r137, 0;
	@%p52 bra 	$L__BB0_63;
	cvt.u32.u16 	%r139, %rs10;
	and.b32  	%r46, %r139, 7;
	add.s32 	%r140, %r46, -1;
	setp.lt.u32 	%p53, %r140, 3;
	@%p53 bra 	$L__BB0_58;
	sub.s32 	%r141, %r179, %r189;
	mul.wide.s32 	%rd49, %r141, 4;
	add.s64 	%rd50, %rd3, %rd49;
	ld.global.f32 	%f18, [%rd50];
	cvt.f64.f32 	%fd38, %f18;
	sub.f64 	%fd39, %fd7, %fd38;
	setp.gt.f64 	%p54, %fd39, 0d0000000000000000;
	setp.lt.f64 	%p55, %fd39, 0d0000000000000000;
	selp.u32 	%r142, 1, 0, %p55;
	selp.b32 	%r143, -1, %r142, %p54;
	add.s32 	%r144, %r143, %r194;
	ld.global.f32 	%f19, [%rd50+-4];
	cvt.f64.f32 	%fd40, %f19;
	sub.f64 	%fd41, %fd7, %fd40;
	setp.gt.f64 	%p56, %fd41, 0d0000000000000000;
	setp.lt.f64 	%p57, %fd41, 0d0000000000000000;
	selp.u32 	%r145, 1, 0, %p57;
	selp.b32 	%r146, -1, %r145, %p56;
	add.s32 	%r147, %r146, %r144;
	ld.global.f32 	%f20, [%rd50+-8];
	cvt.f64.f32 	%fd42, %f20;
	sub.f64 	%fd43, %fd7, %fd42;
	setp.gt.f64 	%p58, %fd43, 0d0000000000000000;
	setp.lt.f64 	%p59, %fd43, 0d0000000000000000;
	selp.u32 	%r148, 1, 0, %p59;
	selp.b32 	%r149, -1, %r148, %p58;
	add.s32 	%r150, %r149, %r147;
	ld.global.f32 	%f21, [%rd50+-12];
	cvt.f64.f32 	%fd44, %f21;
	sub.f64 	%fd45, %fd7, %fd44;
	setp.gt.f64 	%p60, %fd45, 0d0000000000000000;
	setp.lt.f64 	%p61, %fd45, 0d0000000000000000;
	selp.u32 	%r151, 1, 0, %p61;
	selp.b32 	%r152, -1, %r151, %p60;
	add.s32 	%r194, %r152, %r150;
	add.s32 	%r189, %r189, 4;
$L__BB0_58:
	and.b32  	%r153, %r46, 3;
	setp.eq.s32 	%p62, %r153, 0;
	@%p62 bra 	$L__BB0_63;
	and.b16  	%rs7, %rs9, 3;
	setp.eq.s16 	%p63, %rs7, 0;
	@%p63 bra 	$L__BB0_61;
	sub.s32 	%r155, %r179, %r189;
	mul.wide.s32 	%rd51, %r155, 4;
	add.s64 	%rd52, %rd3, %rd51;
	ld.global.f32 	%f22, [%rd52];
	cvt.f64.f32 	%fd46, %f22;
	sub.f64 	%fd47, %fd7, %fd46;
	setp.gt.f64 	%p64, %fd47, 0d0000000000000000;
	setp.lt.f64 	%p65, %fd47, 0d0000000000000000;
	selp.u32 	%r156, 1, 0, %p65;
	selp.b32 	%r157, -1, %r156, %p64;
	add.s32 	%r158, %r157, %r194;
	ld.global.f32 	%f23, [%rd52+-4];
	cvt.f64.f32 	%fd48, %f23;
	sub.f64 	%fd49, %fd7, %fd48;
	setp.gt.f64 	%p66, %fd49, 0d0000000000000000;
	setp.lt.f64 	%p67, %fd49, 0d0000000000000000;
	selp.u32 	%r159, 1, 0, %p67;
	selp.b32 	%r160, -1, %r159, %p66;
	add.s32 	%r194, %r160, %r158;
	add.s32 	%r189, %r189, 2;
$L__BB0_61:
	and.b16  	%rs8, %rs9, 1;
	setp.eq.b16 	%p68, %rs8, 1;
	@%p68 bra 	$L__BB0_63;
	sub.s32 	%r161, %r179, %r189;
	mul.wide.s32 	%rd53, %r161, 4;
	add.s64 	%rd54, %rd3, %rd53;
	ld.global.f32 	%f24, [%rd54];
	cvt.f64.f32 	%fd50, %f24;
	sub.f64 	%fd51, %fd7, %fd50;
	setp.gt.f64 	%p69, %fd51, 0d0000000000000000;
	setp.lt.f64 	%p70, %fd51, 0d0000000000000000;
	selp.u32 	%r162, 1, 0, %p70;
	selp.b32 	%r163, -1, %r162, %p69;
	add.s32 	%r194, %r163, %r194;
$L__BB0_63:
	add.s32 	%r180, %r182, 1;
	setp.ne.s32 	%p71, %r180, %r2;
	add.s16 	%rs9, %rs9, 1;
	@%p71 bra 	$L__BB0_52;
	cvt.rn.f64.s32 	%fd55, %r194;
$L__BB0_65:
	setp.eq.f64 	%p72, %fd1, 0d0000000000000000;
	mov.f32 	%f27, 0f00000000;
	@%p72 bra 	$L__BB0_67;
	div.rn.f64 	%fd52, %fd55, %fd1;
	cvt.rn.f32.f64 	%f27, %fd52;
$L__BB0_67:
	mul.wide.u32 	%rd55, %r179, 4;
	add.s64 	%rd56, %rd3, %rd55;
	st.global.f32 	[%rd56], %f27;
	add.s32 	%r179, %r179, 1;
	setp.lt.s32 	%p73, %r179, %r82;
	@%p73 bra 	$L__BB0_50;
$L__BB0_68:
	ret;

}
	// .globl	net_myrsi_many_series_one_param_time_major_f32
.visible .entry net_myrsi_many_series_one_param_time_major_f32(
	.param .u64 .ptr .align 1 net_myrsi_many_series_one_param_time_major_f32_param_0,
	.param .u32 net_myrsi_many_series_one_param_time_major_f32_param_1,
	.param .u32 net_myrsi_many_series_one_param_time_major_f32_param_2,
	.param .u32 net_myrsi_many_series_one_param_time_major_f32_param_3,
	.param .u64 .ptr .align 1 net_myrsi_many_series_one_param_time_major_f32_param_4,
	.param .u64 .ptr .align 1 net_myrsi_many_series_one_param_time_major_f32_param_5
)
{
	.reg .pred 	%p<110>;
	.reg .b16 	%rs<11>;
	.reg .b32 	%r<346>;
	.reg .b32 	%f<26>;
	.reg .b64 	%rd<189>;
	.reg .b64 	%fd<55>;

	ld.param.u64 	%rd4, [net_myrsi_many_series_one_param_time_major_f32_param_0];
	ld.param.u32 	%r135, [net_myrsi_many_series_one_param_time_major_f32_param_1];
	ld.param.u32 	%r136, [net_myrsi_many_series_one_param_time_major_f32_param_2];
	ld.param.u32 	%r137, [net_myrsi_many_series_one_param_time_major_f32_param_3];
	ld.param.u64 	%rd5, [net_myrsi_many_series_one_param_time_major_f32_param_4];
	ld.param.u64 	%rd6, [net_myrsi_many_series_one_param_time_major_f32_param_5];
	mov.u32 	%r138, %ctaid.x;
	mov.u32 	%r139, %ntid.x;
	mov.u32 	%r140, %tid.x;
	mad.lo.s32 	%r1, %r138, %r139, %r140;
	setp.ge.s32 	%p1, %r1, %r135;
	@%p1 bra 	$L__BB1_97;
	cvta.to.global.u64 	%rd7, %rd5;
	cvta.to.global.u64 	%rd8, %rd6;
	cvt.s64.s32 	%rd1, %r1;
	mul.wide.s32 	%rd9, %r1, 4;
	add.s64 	%rd10, %rd7, %rd9;
	ld.global.nc.u32 	%r2, [%rd10];
	add.s64 	%rd2, %rd8, %rd9;
	add.s32 	%r141, %r137, -2049;
	setp.gt.u32 	%p2, %r141, -2049;
	setp.lt.s32 	%p3, %r2, 0;
	setp.ge.s32 	%p4, %r2, %r136;
	or.pred  	%p5, %p3, %p4;
	not.pred 	%p7, %p5;
	and.pred  	%p8, %p2, %p7;
	@%p8 bra 	$L__BB1_14;
	setp.lt.s32 	%p101, %r136, 1;
	@%p101 bra 	$L__BB1_97;
	and.b32  	%r3, %r136, 7;
	setp.lt.u32 	%p102, %r136, 8;
	mov.b32 	%r338, 0;
	@%p102 bra 	$L__BB1_6;
	and.b32  	%r338, %r136, 2147483640;
	neg.s32 	%r293, %r338;
	shl.b32 	%r6, %r135, 3;
	mov.b32 	%r292, 0;
	mul.wide.s32 	%rd169, %r135, 4;
$L__BB1_5:
	.pragma "nounroll";
	mul.wide.s32 	%rd167, %r292, 4;
	add.s64 	%rd168, %rd2, %rd167;
	mov.b32 	%r284, 2147483647;
	st.global.u32 	[%rd168], %r284;
	add.s64 	%rd170, %rd168, %rd169;
	st.global.u32 	[%rd170], %r284;
	add.s64 	%rd171, %rd170, %rd169;
	st.global.u32 	[%rd171], %r284;
	add.s64 	%rd172, %rd171, %rd169;
	st.global.u32 	[%rd172], %r284;
	add.s64 	%rd173, %rd172, %rd169;
	st.global.u32 	[%rd173], %r284;
	add.s64 	%rd174, %rd173, %rd169;
	st.global.u32 	[%rd174], %r284;
	add.s64 	%rd175, %rd174, %rd169;
	st.global.u32 	[%rd175], %r284;
	add.s64 	%rd176, %rd175, %rd169;
	st.global.u32 	[%rd176], %r284;
	add.s32 	%r293, %r293, 8;
	add.s32 	%r292, %r292, %r6;
	setp.eq.s32 	%p103, %r293, 0;
	@%p103 bra 	$L__BB1_6;
	bra.uni 	$L__BB1_5;
$L__BB1_6:
	setp.eq.s32 	%p104, %r3, 0;
	@%p104 bra 	$L__BB1_97;
	and.b32  	%r118, %r136, 3;
	setp.lt.u32 	%p105, %r3, 4;
	@%p105 bra 	$L__BB1_9;
	mul.lo.s32 	%r285, %r338, %r135;
	mul.wide.s32 	%rd177, %r285, 4;
	add.s64 	%rd178, %rd2, %rd177;
	mov.b32 	%r286, 2147483647;
	st.global.u32 	[%rd178], %r286;
	mul.wide.s32 	%rd179, %r135, 4;
	add.s64 	%rd180, %rd178, %rd179;
	st.global.u32 	[%rd180], %r286;
	add.s64 	%rd181, %rd180, %rd179;
	st.global.u32 	[%rd181], %r286;
	add.s64 	%rd182, %rd181, %rd179;
	st.global.u32 	[%rd182], %r286;
	add.s32 	%r338, %r338, 4;
$L__BB1_9:
	setp.eq.s32 	%p106, %r118, 0;
	@%p106 bra 	$L__BB1_97;
	setp.eq.s32 	%p107, %r118, 1;
	@%p107 bra 	$L__BB1_12;
	mul.lo.s32 	%r287, %r338, %r135;
	mul.wide.s32 	%rd183, %r287, 4;
	add.s64 	%rd184, %rd2, %rd183;
	mov.b32 	%r288, 2147483647;
	st.global.u32 	[%rd184], %r288;
	mul.wide.s32 	%rd185, %r135, 4;
	add.s64 	%rd186, %rd184, %rd185;
	st.global.u32 	[%rd186], %r288;
	add.s32 	%r338, %r338, 2;
$L__BB1_12:
	and.b32  	%r289, %r136, 1;
	setp.eq.b32 	%p108, %r289, 1;
	not.pred 	%p109, %p108;
	@%p109 bra 	$L__BB1_97;
	mul.lo.s32 	%r290, %r338, %r135;
	mul.wide.s32 	%rd187, %r290, 4;
	add.s64 	%rd188, %rd2, %rd187;
	mov.b32 	%r291, 2147483647;
	st.global.u32 	[%rd188], %r291;
	bra.uni 	$L__BB1_97;
$L__BB1_14:
	sub.s32 	%r142, %r136, %r2;
	setp.gt.s32 	%p9, %r142, %r137;
	@%p9 bra 	$L__BB1_27;
	setp.lt.s32 	%p10, %r136, 1;
	@%p10 bra 	$L__BB1_97;
	and.b32  	%r11, %r136, 7;
	setp.lt.u32 	%p11, %r136, 8;
	mov.b32 	%r344, 0;
	@%p11 bra 	$L__BB1_19;
	and.b32  	%r344, %r136, 2147483640;
	mov.b32 	%r294, 0;
	mul.wide.s32 	%rd13, %r135, 4;
$L__BB1_18:
	.pragma "nounroll";
	mul.lo.s32 	%r145, %r294, %r135;
	mul.wide.s32 	%rd11, %r145, 4;
	add.s64 	%rd12, %rd2, %rd11;
	mov.b32 	%r146, 2147483647;
	st.global.u32 	[%rd12], %r146;
	add.s64 	%rd14, %rd12, %rd13;
	st.global.u32 	[%rd14], %r146;
	add.s64 	%rd15, %rd14, %rd13;
	st.global.u32 	[%rd15], %r146;
	add.s64 	%rd16, %rd15, %rd13;
	st.global.u32 	[%rd16], %r146;
	add.s64 	%rd17, %rd16, %rd13;
	st.global.u32 	[%rd17], %r146;
	add.s64 	%rd18, %rd17, %rd13;
	st.global.u32 	[%rd18], %r146;
	add.s64 	%rd19, %rd18, %rd13;
	st.global.u32 	[%rd19], %r146;
	add.s64 	%rd20, %rd19, %rd13;
	st.global.u32 	[%rd20], %r146;
	add.s32 	%r294, %r294, 8;
	setp.eq.s32 	%p12, %r294, %r344;
	@%p12 bra 	$L__BB1_19;
	bra.uni 	$L__BB1_18;
$L__BB1_19:
	setp.eq.s32 	%p13, %r11, 0;
	@%p13 bra 	$L__BB1_97;
	and.b32  	%r130, %r136, 3;
	setp.lt.u32 	%p14, %r11, 4;
	@%p14 bra 	$L__BB1_22;
	mul.lo.s32 	%r147, %r344, %r135;
	mul.wide.s32 	%rd21, %r147, 4;
	add.s64 	%rd22, %rd2, %rd21;
	mov.b32 	%r148, 2147483647;
	st.global.u32 	[%rd22], %r148;
	mul.wide.s32 	%rd23, %r135, 4;
	add.s64 	%rd24, %rd22, %rd23;
	st.global.u32 	[%rd24], %r148;
	add.s64 	%rd25, %rd24, %rd23;
	st.global.u32 	[%rd25], %r148;
	add.s64 	%rd26, %rd25, %rd23;
	st.global.u32 	[%rd26], %r148;
	add.s32 	%r344, %r344, 4;
$L__BB1_22:
	setp.eq.s32 	%p15, %r130, 0;
	@%p15 bra 	$L__BB1_97;
	setp.eq.s32 	%p16, %r130, 1;
	@%p16 bra 	$L__BB1_25;
	mul.lo.s32 	%r149, %r344, %r135;
	mul.wide.s32 	%rd27, %r149, 4;
	add.s64 	%rd28, %rd2, %rd27;
	mov.b32 	%r150, 2147483647;
	st.global.u32 	[%rd28], %r150;
	mul.wide.s32 	%rd29, %r135, 4;
	add.s64 	%rd30, %rd28, %rd29;
	st.global.u32 	[%rd30], %r150;
	add.s32 	%r344, %r344, 2;
$L__BB1_25:
	and.b32  	%r151, %r136, 1;
	setp.eq.b32 	%p17, %r151, 1;
	not.pred 	%p18, %p17;
	@%p18 bra 	$L__BB1_97;
	mul.lo.s32 	%r152, %r344, %r135;
	mul.wide.s32 	%rd31, %r152, 4;
	add.s64 	%rd32, %rd2, %rd31;
	mov.b32 	%r153, 2147483647;
	st.global.u32 	[%rd32], %r153;
	bra.uni 	$L__BB1_97;
$L__BB1_27:
	add.s32 	%r327, %r2, %r137;
	add.s32 	%r16, %r327, -1;
	setp.lt.s32 	%p19, %r327, 2;
	@%p19 bra 	$L__BB1_39;
	add.s32 	%r155, %r327, -2;
	and.b32  	%r17, %r16, 7;
	setp.lt.u32 	%p20, %r155, 7;
	mov.b32 	%r297, 0;
	@%p20 bra 	$L__BB1_31;
	and.b32  	%r297, %r16, -8;
	mov.b32 	%r295, 0;
	mul.wide.s32 	%rd35, %r135, 4;
$L__BB1_30:
	.pragma "nounroll";
	mul.lo.s32 	%r157, %r295, %r135;
	mul.wide.s32 	%rd33, %r157, 4;
	add.s64 	%rd34, %rd2, %rd33;
	mov.b32 	%r158, 2147483647;
	st.global.u32 	[%rd34], %r158;
	add.s64 	%rd36, %rd34, %rd35;
	st.global.u32 	[%rd36], %r158;
	add.s64 	%rd37, %rd36, %rd35;
	st.global.u32 	[%rd37], %r158;
	add.s64 	%rd38, %rd37, %rd35;
	st.global.u32 	[%rd38], %r158;
	add.s64 	%rd39, %rd38, %rd35;
	st.global.u32 	[%rd39], %r158;
	add.s64 	%rd40, %rd39, %rd35;
	st.global.u32 	[%rd40], %r158;
	add.s64 	%rd41, %rd40, %rd35;
	st.global.u32 	[%rd41], %r158;
	add.s64 	%rd42, %rd41, %rd35;
	st.global.u32 	[%rd42], %r158;
	add.s32 	%r295, %r295, 8;
	setp.ne.s32 	%p21, %r295, %r297;
	@%p21 bra 	$L__BB1_30;
$L__BB1_31:
	setp.eq.s32 	%p22, %r17, 0;
	@%p22 bra 	$L__BB1_39;
	and.b32  	%r22, %r16, 3;
	setp.lt.u32 	%p23, %r17, 4;
	@%p23 bra 	$L__BB1_34;
	mul.lo.s32 	%r159, %r297, %r135;
	mul.wide.s32 	%rd43, %r159, 4;
	add.s64 	%rd44, %rd2, %rd43;
	mov.b32 	%r160, 2147483647;
	st.global.u32 	[%rd44], %r160;
	mul.wide.s32 	%rd45, %r135, 4;
	add.s64 	%rd46, %rd44, %rd45;
	st.global.u32 	[%rd46], %r160;
	add.s64 	%rd47, %rd46, %rd45;
	st.global.u32 	[%rd47], %r160;
	add.s64 	%rd48, %rd47, %rd45;
	st.global.u32 	[%rd48], %r160;
	add.s32 	%r297, %r297, 4;
$L__BB1_34:
	setp.eq.s32 	%p24, %r22, 0;
	@%p24 bra 	$L__BB1_39;
	setp.eq.s32 	%p25, %r22, 1;
	@%p25 bra 	$L__BB1_37;
	mul.lo.s32 	%r161, %r297, %r135;
	mul.wide.s32 	%rd49, %r161, 4;
	add.s64 	%rd50, %rd2, %rd49;
	mov.b32 	%r162, 2147483647;
	st.global.u32 	[%rd50], %r162;
	mul.wide.s32 	%rd51, %r135, 4;
	add.s64 	%rd52, %rd50, %rd51;
	st.global.u32 	[%rd52], %r162;
	add.s32 	%r297, %r297, 2;
$L__BB1_37:
	and.b32  	%r163, %r16, 1;
	setp.eq.b32 	%p26, %r163, 1;
	not.pred 	%p27, %p26;
	@%p27 bra 	$L__BB1_39;
	mul.lo.s32 	%r164, %r297, %r135;
	mul.wide.s32 	%rd53, %r164, 4;
	add.s64 	%rd54, %rd2, %rd53;
	mov.b32 	%r165, 2147483647;
	st.global.u32 	[%rd54], %r165;
$L__BB1_39:
	setp.gt.u32 	%p28, %r137, 1;
	selp.f32 	%f4, 0f00000000, 0f7FFFFFFF, %p28;
	mul.lo.s32 	%r166, %r16, %r135;
	mul.wide.s32 	%rd55, %r166, 4;
	add.s64 	%rd56, %rd2, %rd55;
	st.global.f32 	[%rd56], %f4;
	cvt.rn.f64.u32 	%fd8, %r137;
	mul.f64 	%fd9, %fd8, 0d3FE0000000000000;
	add.s32 	%r167, %r137, -1;
	cvt.rn.f64.u32 	%fd10, %r167;
	mul.f64 	%fd1, %fd9, %fd10;
	setp.le.s32 	%p29, %r136, %r327;
	@%p29 bra 	$L__BB1_97;
	cvta.to.global.u64 	%rd3, %rd4;
	mov.u32 	%r299, %r327;
$L__BB1_41:
	mov.f64 	%fd53, 0d0000000000000000;
	mov.b32 	%r300, 0;
	mov.f64 	%fd54, %fd53;
$L__BB1_42:
	.pragma "nounroll";
	sub.s32 	%r169, %r299, %r300;
	mul.wide.s32 	%rd57, %r169, %r135;
	add.s64 	%rd58, %rd57, %rd1;
	shl.b64 	%rd59, %rd58, 2;
	add.s64 	%rd60, %rd3, %rd59;
	ld.global.nc.f32 	%f5, [%rd60];
	cvt.f64.f32 	%fd12, %f5;
	not.b32 	%r170, %r300;
	add.s32 	%r171, %r299, %r170;
	mul.wide.s32 	%rd61, %r171, %r135;
	add.s64 	%rd62, %rd61, %rd1;
	shl.b64 	%rd63, %rd62, 2;
	add.s64 	%rd64, %rd3, %rd63;
	ld.global.nc.f32 	%f6, [%rd64];
	cvt.f64.f32 	%fd13, %f6;
	sub.f64 	%fd14, %fd12, %fd13;
	setp.leu.f64 	%p30, %fd14, 0d0000000000000000;
	add.f64 	%fd15, %fd54, %fd14;
	sub.f64 	%fd16, %fd53, %fd14;
	selp.f64 	%fd54, %fd54, %fd15, %p30;
	setp.lt.f64 	%p31, %fd14, 0d0000000000000000;
	selp.f64 	%fd53, %fd16, %fd53, %p31;
	add.s32 	%r300, %r300, 1;
	setp.eq.s32 	%p32, %r300, %r137;
	@%p32 bra 	$L__BB1_43;
	bra.uni 	$L__BB1_42;
$L__BB1_43:
	add.f64 	%fd6, %fd54, %fd53;
	setp.neu.f64 	%p33, %fd6, 0d0000000000000000;
	mov.f32 	%f25, 0f00000000;
	@%p33 bra 	$L__BB1_44;
	bra.uni 	$L__BB1_45;
$L__BB1_44:
	sub.f64 	%fd17, %fd54, %fd53;
	div.rn.f64 	%fd18, %fd17, %fd6;
	cvt.rn.f32.f64 	%f25, %fd18;
$L__BB1_45:
	mul.lo.s32 	%r172, %r299, %r135;
	mul.wide.s32 	%rd65, %r172, 4;
	add.s64 	%rd66, %rd2, %rd65;
	st.global.f32 	[%rd66], %f25;
	add.s32 	%r299, %r299, 1;
	setp.lt.s32 	%p34, %r299, %r136;
	@%p34 bra 	$L__BB1_41;
	setp.lt.u32 	%p35, %r137, 2;
	@%p35 bra 	$L__BB1_74;
	setp.eq.f64 	%p53, %fd1, 0d0000000000000000;
	@%p53 bra 	$L__BB1_63;
	shl.b32 	%r31, %r135, 3;
$L__BB1_49:
	add.s32 	%r207, %r327, -4;
	mul.lo.s32 	%r33, %r135, %r207;
	add.s32 	%r208, %r327, -3;
	mul.lo.s32 	%r34, %r135, %r208;
	mul.lo.s32 	%r35, %r135, %r327;
	mov.b32 	%r302, 1;
	mov.b32 	%r324, 0;
	mov.b16 	%rs9, 0;
	mov.u16 	%rs10, %rs9;
	mov.u32 	%r304, %r324;
$L__BB1_50:
	mov.u32 	%r36, %r304;
	mov.u32 	%r304, %r302;
	add.s16 	%rs10, %rs10, 1;
	sub.s32 	%r211, %r327, %r304;
	mul.lo.s32 	%r212, %r211, %r135;
	mul.wide.s32 	%rd133, %r212, 4;
	add.s64 	%rd134, %rd2, %rd133;
	ld.global.f32 	%f8, [%rd134];
	cvt.f64.f32 	%fd7, %f8;
	setp.lt.u32 	%p62, %r36, 7;
	mov.b32 	%r319, 0;
	@%p62 bra 	$L__BB1_53;
	add.s32 	%r213, %r327, -1;
	mul.lo.s32 	%r307, %r135, %r213;
	add.s32 	%r214, %r327, -6;
	mul.lo.s32 	%r311, %r135, %r214;
	add.s32 	%r215, %r327, -7;
	mul.lo.s32 	%r312, %r135, %r215;
	add.s32 	%r216, %r327, -5;
	mul.lo.s32 	%r310, %r135, %r216;
	add.s32 	%r217, %r327, -2;
	mul.lo.s32 	%r306, %r135, %r217;
	and.b32  	%r319, %r304, 2147483640;
	and.b32  	%r218, %r304, -8;
	neg.s32 	%r313, %r218;
	mov.u32 	%r305, %r35;
	mov.u32 	%r308, %r34;
	mov.u32 	%r309, %r33;
$L__BB1_52:
	.pragma "nounroll";
	mul.wide.s32 	%rd135, %r305, 4;
	add.s64 	%rd136, %rd2, %rd135;
	ld.global.f32 	%f9, [%rd136];
	cvt.f64.f32 	%fd21, %f9;
	sub.f64 	%fd22, %fd7, %fd21;
	setp.gt.f64 	%p63, %fd22, 0d0000000000000000;
	setp.lt.f64 	%p64, %fd22, 0d0000000000000000;
	selp.u32 	%r219, 1, 0, %p64;
	selp.b32 	%r220, -1, %r219, %p63;
	add.s32 	%r221, %r220, %r324;
	mul.wide.s32 	%rd137, %r307, 4;
	add.s64 	%rd138, %rd2, %rd137;
	ld.global.f32 	%f10, [%rd138];
	cvt.f64.f32 	%fd23, %f10;
	sub.f64 	%fd24, %fd7, %fd23;
	setp.gt.f64 	%p65, %fd24, 0d0000000000000000;
	setp.lt.f64 	%p66, %fd24, 0d0000000000000000;
	selp.u32 	%r222, 1, 0, %p66;
	selp.b32 	%r223, -1, %r222, %p65;
	add.s32 	%r224, %r223, %r221;
	mul.wide.s32 	%rd139, %r306, 4;
	add.s64 	%rd140, %rd2, %rd139;
	ld.global.f32 	%f11, [%rd140];
	cvt.f64.f32 	%fd25, %f11;
	sub.f64 	%fd26, %fd7, %fd25;
	setp.gt.f64 	%p67, %fd26, 0d0000000000000000;
	setp.lt.f64 	%p68, %fd26, 0d0000000000000000;
	selp.u32 	%r225, 1, 0, %p68;
	selp.b32 	%r226, -1, %r225, %p67;
	add.s32 	%r227, %r226, %r224;
	mul.wide.s32 	%rd141, %r308, 4;
	add.s64 	%rd142, %rd2, %rd141;
	ld.global.f32 	%f12, [%rd142];
	cvt.f64.f32 	%fd27, %f12;
	sub.f64 	%fd28, %fd7, %fd27;
	setp.gt.f64 	%p69, %fd28, 0d0000000000000000;
	setp.lt.f64 	%p70, %fd28, 0d0000000000000000;
	selp.u32 	%r228, 1, 0, %p70;
	selp.b32 	%r229, -1, %r228, %p69;
	add.s32 	%r230, %r229, %r227;
	mul.wide.s32 	%rd143, %r309, 4;
	add.s64 	%rd144, %rd2, %rd143;
	ld.global.f32 	%f13, [%rd144];
	cvt.f64.f32 	%fd29, %f13;
	sub.f64 	%fd30, %fd7, %fd29;
	setp.gt.f64 	%p71, %fd30, 0d0000000000000000;
	setp.lt.f64 	%p72, %fd30, 0d0000000000000000;
	selp.u32 	%r231, 1, 0, %p72;
	selp.b32 	%r232, -1, %r231, %p71;
	add.s32 	%r233, %r232, %r230;
	mul.wide.s32 	%rd145, %r310, 4;
	add.s64 	%rd146, %rd2, %rd145;
	ld.global.f32 	%f14, [%rd146];
	cvt.f64.f32 	%fd31, %f14;
	sub.f64 	%fd32, %fd7, %fd31;
	setp.gt.f64 	%p73, %fd32, 0d0000000000000000;
	setp.lt.f64 	%p74, %fd32, 0d0000000000000000;
	selp.u32 	%r234, 1, 0, %p74;
	selp.b32 	%r235, -1, %r234, %p73;
	add.s32 	%r236, %r235, %r233;
	mul.wide.s32 	%rd147, %r311, 4;
	add.s64 	%rd148, %rd2, %rd147;
	ld.global.f32 	%f15, [%rd148];
	cvt.f64.f32 	%fd33, %f15;
	sub.f64 	%fd34, %fd7, %fd33;
	setp.gt.f64 	%p75, %fd34, 0d0000000000000000;
	setp.lt.f64 	%p76, %fd34, 0d0000000000000000;
	selp.u32 	%r237, 1, 0, %p76;
	selp.b32 	%r238, -1, %r237, %p75;
	add.s32 	%r239, %r238, %r236;
	mul.wide.s32 	%rd149, %r312, 4;
	add.s64 	%rd150, %rd2, %rd149;
	ld.global.f32 	%f16, [%rd150];
	cvt.f64.f32 	%fd35, %f16;
	sub.f64 	%fd36, %fd7, %fd35;
	setp.gt.f64 	%p77, %fd36, 0d0000000000000000;
	setp.lt.f64 	%p78, %fd36, 0d0000000000000000;
	selp.u32 	%r240, 1, 0, %p78;
	selp.b32 	%r241, -1, %r240, %p77;
	add.s32 	%r324, %r241, %r239;
	add.s32 	%r313, %r313, 8;
	sub.s32 	%r312, %r312, %r31;
	sub.s32 	%r311, %r311, %r31;
	sub.s32 	%r310, %r310, %r31;
	sub.s32 	%r309, %r309, %r31;
	sub.s32 	%r308, %r308, %r31;
	sub.s32 	%r307, %r307, %r31;
	sub.s32 	%r306, %r306, %r31;
	sub.s32 	%r305, %r305, %r31;
	setp.ne.s32 	%p79, %r313, 0;
	@%p79 bra 	$L__BB1_52;
$L__BB1_53:
	and.b32  	%r242, %r304, 7;
	setp.eq.s32 	%p80, %r242, 0;
	@%p80 bra 	$L__BB1_61;
	cvt.u32.u16 	%r244, %rs10;
	and.b32  	%r69, %r244, 7;
	add.s32 	%r245, %r69, -1;
	setp.lt.u32 	%p81, %r245, 3;
	@%p81 bra 	$L__BB1_56;
	sub.s32 	%r246, %r327, %r319;
	mul.lo.s32 	%r247, %r246, %r135;
	mul.wide.s32 	%rd151, %r247, 4;
	add.s64 	%rd152, %rd2, %rd151;
	ld.global.f32 	%f17, [%rd152];
	cvt.f64.f32 	%fd37, %f17;
	sub.f64 	%fd38, %fd7, %fd37;
	setp.gt.f64 	%p82, %fd38, 0d0000000000000000;
	setp.lt.f64 	%p83, %fd38, 0d0000000000000000;
	selp.u32 	%r248, 1, 0, %p83;
	selp.b32 	%r249, -1, %r248, %p82;
	add.s32 	%r250, %r249, %r324;
	not.b32 	%r251, %r319;
	add.s32 	%r252, %r327, %r251;
	mul.lo.s32 	%r253, %r252, %r135;
	mul.wide.s32 	%rd153, %r253, 4;
	add.s64 	%rd154, %rd2, %rd153;
	ld.global.f32 	%f18, [%rd154];
	cvt.f64.f32 	%fd39, %f18;
	sub.f64 	%fd40, %fd7, %fd39;
	setp.gt.f64 	%p84, %fd40, 0d0000000000000000;
	setp.lt.f64 	%p85, %fd40, 0d0000000000000000;
	selp.u32 	%r254, 1, 0, %p85;
	selp.b32 	%r255, -1, %r254, %p84;
	add.s32 	%r256, %r255, %r250;
	add.s32 	%r257, %r246, -2;
	mul.lo.s32 	%r258, %r257, %r135;
	mul.wide.s32 	%rd155, %r258, 4;
	add.s64 	%rd156, %rd2, %rd155;
	ld.global.f32 	%f19, [%rd156];
	cvt.f64.f32 	%fd41, %f19;
	sub.f64 	%fd42, %fd7, %fd41;
	setp.gt.f64 	%p86, %fd42, 0d0000000000000000;
	setp.lt.f64 	%p87, %fd42, 0d0000000000000000;
	selp.u32 	%r259, 1, 0, %p87;
	selp.b32 	%r260, -1, %r259, %p86;
	add.s32 	%r261, %r260, %r256;
	add.s32 	%r262, %r246, -3;
	mul.lo.s32 	%r263, %r262, %r135;
	mul.wide.s32 	%rd157, %r263, 4;
	add.s64 	%rd158, %rd2, %rd157;
	ld.global.f32 	%f20, [%rd158];
	cvt.f64.f32 	%fd43, %f20;
	sub.f64 	%fd44, %fd7, %fd43;
	setp.gt.f64 	%p88, %fd44, 0d0000000000000000;
	setp.lt.f64 	%p89, %fd44, 0d0000000000000000;
	selp.u32 	%r264, 1, 0, %p89;
	selp.b32 	%r265, -1, %r264, %p88;
	add.s32 	%r324, %r265, %r261;
	add.s32 	%r319, %r319, 4;
$L__BB1_56:
	and.b32  	%r266, %r69, 3;
	setp.eq.s32 	%p90, %r266, 0;
	@%p90 bra 	$L__BB1_61;
	and.b16  	%rs7, %rs9, 3;
	setp.eq.s16 	%p91, %rs7, 0;
	@%p91 bra 	$L__BB1_59;
	sub.s32 	%r268, %r327, %r319;
	mul.lo.s32 	%r269, %r268, %r135;
	mul.wide.s32 	%rd159, %r269, 4;
	add.s64 	%rd160, %rd2, %rd159;
	ld.global.f32 	%f21, [%rd160];
	cvt.f64.f32 	%fd45, %f21;
	sub.f64 	%fd46, %fd7, %fd45;
	setp.gt.f64 	%p92, %fd46, 0d0000000000000000;
	setp.lt.f64 	%p93, %fd46, 0d0000000000000000;
	selp.u32 	%r270, 1, 0, %p93;
	selp.b32 	%r271, -1, %r270, %p92;
	add.s32 	%r272, %r271, %r324;
	not.b32 	%r273, %r319;
	add.s32 	%r274, %r327, %r273;
	mul.lo.s32 	%r275, %r274, %r135;
	mul.wide.s32 	%rd161, %r275, 4;
	add.s64 	%rd162, %rd2, %rd161;
	ld.global.f32 	%f22, [%rd162];
	cvt.f64.f32 	%fd47, %f22;
	sub.f64 	%fd48, %fd7, %fd47;
	setp.gt.f64 	%p94, %fd48, 0d0000000000000000;
	setp.lt.f64 	%p95, %fd48, 0d0000000000000000;
	selp.u32 	%r276, 1, 0, %p95;
	selp.b32 	%r277, -1, %r276, %p94;
	add.s32 	%r324, %r277, %r272;
	add.s32 	%r319, %r319, 2;
$L__BB1_59:
	and.b16  	%rs8, %rs9, 1;
	setp.eq.b16 	%p96, %rs8, 1;
	@%p96 bra 	$L__BB1_61;
	sub.s32 	%r278, %r327, %r319;
	mul.lo.s32 	%r279, %r278, %r135;
	mul.wide.s32 	%rd163, %r279, 4;
	add.s64 	%rd164, %rd2, %rd163;
	ld.global.f32 	%f23, [%rd164];
	cvt.f64.f32 	%fd49, %f23;
	sub.f64 	%fd50, %fd7, %fd49;
	setp.gt.f64 	%p97, %fd50, 0d0000000000000000;
	setp.lt.f64 	%p98, %fd50, 0d0000000000000000;
	selp.u32 	%r280, 1, 0, %p98;
	selp.b32 	%r281, -1, %r280, %p97;
	add.s32 	%r324, %r281, %r324;
$L__BB1_61:
	add.s32 	%r302, %r304, 1;
	setp.ne.s32 	%p99, %r302, %r137;
	add.s16 	%rs9, %rs9, 1;
	@%p99 bra 	$L__BB1_50;
	cvt.rn.f64.s32 	%fd51, %r324;
	div.rn.f64 	%fd52, %fd51, %fd1;
	cvt.rn.f32.f64 	%f24, %fd52;
	mul.wide.s32 	%rd165, %r35, 4;
	add.s64 	%rd166, %rd2, %rd165;
	st.global.f32 	[%rd166], %f24;
	add.s32 	%r327, %r327, 1;
	setp.lt.s32 	%p100, %r327, %r136;
	@%p100 bra 	$L__BB1_49;
	bra.uni 	$L__BB1_97;
$L__BB1_63:
	sub.s32 	%r84, %r136, %r327;
	and.b32  	%r85, %r84, 7;
	sub.s32 	%r193, %r2, %r136;
	add.s32 	%r194, %r193, %r137;
	setp.gt.u32 	%p54, %r194, -8;
	@%p54 bra 	$L__BB1_66;
	and.b32  	%r86, %r84, -8;
	mov.b32 	%r326, 0;
	mul.wide.s32 	%rd113, %r135, 4;
$L__BB1_65:
	.pragma "nounroll";
	mul.lo.s32 	%r196, %r327, %r135;
	mul.wide.s32 	%rd111, %r196, 4;
	add.s64 	%rd112, %rd2, %rd111;
	mov.b32 	%r197, 0;
	st.global.u32 	[%rd112], %r197;
	add.s64 	%rd114, %rd112, %rd113;
	st.global.u32 	[%rd114], %r197;
	add.s64 	%rd115, %rd114, %rd113;
	st.global.u32 	[%rd115], %r197;
	add.s64 	%rd116, %rd115, %rd113;
	st.global.u32 	[%rd116], %r197;
	add.s64 	%rd117, %rd116, %rd113;
	st.global.u32 	[%rd117], %r197;
	add.s64 	%rd118, %rd117, %rd113;
	st.global.u32 	[%rd118], %r197;
	add.s64 	%rd119, %rd118, %rd113;
	st.global.u32 	[%rd119], %r197;
	add.s64 	%rd120, %rd119, %rd113;
	st.global.u32 	[%rd120], %r197;
	add.s32 	%r327, %r327, 8;
	add.s32 	%r326, %r326, 8;
	setp.ne.s32 	%p55, %r326, %r86;
	@%p55 bra 	$L__BB1_65;
$L__BB1_66:
	setp.eq.s32 	%p56, %r85, 0;
	@%p56 bra 	$L__BB1_97;
	and.b32  	%r92, %r84, 3;
	setp.lt.u32 	%p57, %r85, 4;
	@%p57 bra 	$L__BB1_69;
	mul.lo.s32 	%r198, %r327, %r135;
	mul.wide.s32 	%rd121, %r198, 4;
	add.s64 	%rd122, %rd2, %rd121;
	mov.b32 	%r199, 0;
	st.global.u32 	[%rd122], %r199;
	mul.wide.s32 	%rd123, %r135, 4;
	add.s64 	%rd124, %rd122, %rd123;
	st.global.u32 	[%rd124], %r199;
	add.s64 	%rd125, %rd124, %rd123;
	st.global.u32 	[%rd125], %r199;
	add.s64 	%rd126, %rd125, %rd123;
	st.global.u32 	[%rd126], %r199;
	add.s32 	%r327, %r327, 4;
$L__BB1_69:
	setp.eq.s32 	%p58, %r92, 0;
	@%p58 bra 	$L__BB1_97;
	setp.eq.s32 	%p59, %r92, 1;
	@%p59 bra 	$L__BB1_72;
	mul.lo.s32 	%r200, %r327, %r135;
	mul.wide.s32 	%rd127, %r200, 4;
	add.s64 	%rd128, %rd2, %rd127;
	mov.b32 	%r201, 0;
	st.global.u32 	[%rd128], %r201;
	mul.wide.s32 	%rd129, %r135, 4;
	add.s64 	%rd130, %rd128, %rd129;
	st.global.u32 	[%rd130], %r201;
	add.s32 	%r327, %r327, 2;
$L__BB1_72:
	and.b32  	%r202, %r84, 1;
	setp.eq.b32 	%p60, %r202, 1;
	not.pred 	%p61, %p60;
	@%p61 bra 	$L__BB1_97;
	mul.lo.s32 	%r203, %r327, %r135;
	mul.wide.s32 	%rd131, %r203, 4;
	add.s64 	%rd132, %rd2, %rd131;
	mov.b32 	%r204, 0;
	st.global.u32 	[%rd132], %r204;
	bra.uni 	$L__BB1_97;
$L__BB1_74:
	setp.eq.f64 	%p36, %fd1, 0d0000000000000000;
	@%p36 bra 	$L__BB1_86;
	mov.f64 	%fd19, 0d0000000000000000;
	div.rn.f64 	%fd20, %fd19, %fd1;
	cvt.rn.f32.f64 	%f3, %fd20;
	sub.s32 	%r97, %r136, %r327;
	and.b32  	%r98, %r97, 7;
	sub.s32 	%r185, %r2, %r136;
	add.s32 	%r186, %r185, %r137;
	setp.gt.u32 	%p45, %r186, -8;
	@%p45 bra 	$L__BB1_78;
	and.b32  	%r99, %r97, -8;
	mov.b32 	%r331, 0;
	mul.wide.s32 	%rd91, %r135, 4;
$L__BB1_77:
	.pragma "nounroll";
	mul.lo.s32 	%r188, %r327, %r135;
	mul.wide.s32 	%rd89, %r188, 4;
	add.s64 	%rd90, %rd2, %rd89;
	st.global.f32 	[%rd90], %f3;
	add.s64 	%rd92, %rd90, %rd91;
	st.global.f32 	[%rd92], %f3;
	add.s64 	%rd93, %rd92, %rd91;
	st.global.f32 	[%rd93], %f3;
	add.s64 	%rd94, %rd93, %rd91;
	st.global.f32 	[%rd94], %f3;
	add.s64 	%rd95, %rd94, %rd91;
	st.global.f32 	[%rd95], %f3;
	add.s64 	%rd96, %rd95, %rd91;
	st.global.f32 	[%rd96], %f3;
	add.s64 	%rd97, %rd96, %rd91;
	st.global.f32 	[%rd97], %f3;
	add.s64 	%rd98, %rd97, %rd91;
	st.global.f32 	[%rd98], %f3;
	add.s32 	%r327, %r327, 8;
	add.s32 	%r331, %r331, 8;
	setp.ne.s32 	%p46, %r331, %r99;
	@%p46 bra 	$L__BB1_77;
$L__BB1_78:
	setp.eq.s32 	%p47, %r98, 0;
	@%p47 bra 	$L__BB1_97;
	and.b32  	%r105, %r97, 3;
	setp.lt.u32 	%p48, %r98, 4;
	@%p48 bra 	$L__BB1_81;
	mul.lo.s32 	%r189, %r327, %r135;
	mul.wide.s32 	%rd99, %r189, 4;
	add.s64 	%rd100, %rd2, %rd99;
	st.global.f32 	[%rd100], %f3;
	mul.wide.s32 	%rd101, %r135, 4;
	add.s64 	%rd102, %rd100, %rd101;
	st.global.f32 	[%rd102], %f3;
	add.s64 	%rd103, %rd102, %rd101;
	st.global.f32 	[%rd103], %f3;
	add.s64 	%rd104, %rd103, %rd101;
	st.global.f32 	[%rd104], %f3;
	add.s32 	%r327, %r327, 4;
$L__BB1_81:
	setp.eq.s32 	%p49, %r105, 0;
	@%p49 bra 	$L__BB1_97;
	setp.eq.s32 	%p50, %r105, 1;
	@%p50 bra 	$L__BB1_84;
	mul.lo.s32 	%r190, %r327, %r135;
	mul.wide.s32 	%rd105, %r190, 4;
	add.s64 	%rd106, %rd2, %rd105;
	st.global.f32 	[%rd106], %f3;
	mul.wide.s32 	%rd107, %r135, 4;
	add.s64 	%rd108, %rd106, %rd107;
	st.global.f32 	[%rd108], %f3;
	add.s32 	%r327, %r327, 2;
$L__BB1_84:
	and.b32  	%r191, %r97, 1;
	setp.eq.b32 	%p51, %r191, 1;
	not.pred 	%p52, %p51;
	@%p52 bra 	$L__BB1_97;
	mul.lo.s32 	%r192, %r327, %r135;
	mul.wide.s32 	%rd109, %r192, 4;
	add.s64 	%rd110, %rd2, %rd109;
	st.global.f32 	[%rd110], %f3;
	bra.uni 	$L__BB1_97;
$L__BB1_86:
	sub.s32 	%r110, %r136, %r327;
	and.b32  	%r111, %r110, 7;
	sub.s32 	%r173, %r2, %r136;
	add.s32 	%r174, %r173, %r137;
	setp.gt.u32 	%p37, %r174, -8;
	@%p37 bra 	$L__BB1_89;
	and.b32  	%r112, %r110, -8;
	mov.b32 	%r336, 0;
	mul.wide.s32 	%rd69, %r135, 4;
$L__BB1_88:
	.pragma "nounroll";
	mul.lo.s32 	%r176, %r327, %r135;
	mul.wide.s32 	%rd67, %r176, 4;
	add.s64 	%rd68, %rd2, %rd67;
	mov.b32 	%r177, 0;
	st.global.u32 	[%rd68], %r177;
	add.s64 	%rd70, %rd68, %rd69;
	st.global.u32 	[%rd70], %r177;
	add.s64 	%rd71, %rd70, %rd69;
	st.global.u32 	[%rd71], %r177;
	add.s64 	%rd72, %rd71, %rd69;
	st.global.u32 	[%rd72], %r177;
	add.s64 	%rd73, %rd72, %rd69;
	st.global.u32 	[%rd73], %r177;
	add.s64 	%rd74, %rd73, %rd69;
	st.global.u32 	[%rd74], %r177;
	add.s64 	%rd75, %rd74, %rd69;
	st.global.u32 	[%rd75], %r177;
	add.s64 	%rd76, %rd75, %rd69;
	st.global.u32 	[%rd76], %r177;
	add.s32 	%r327, %r327, 8;
	add.s32 	%r336, %r336, 8;
	setp.eq.s32 	%p38, %r336, %r112;
	@%p38 bra 	$L__BB1_89;
	bra.uni 	$L__BB1_88;
$L__BB1_89:
	setp.eq.s32 	%p39, %r111, 0;
	@%p39 bra 	$L__BB1_97;
	and.b32  	%r124, %r110, 3;
	setp.lt.u32 	%p40, %r111, 4;
	@%p40 bra 	$L__BB1_92;
	mul.lo.s32 	%r178, %r327, %r135;
	mul.wide.s32 	%rd77, %r178, 4;
	add.s64 	%rd78, %rd2, %rd77;
	mov.b32 	%r179, 0;
	st.global.u32 	[%rd78], %r179;
	mul.wide.s32 	%rd79, %r135, 4;
	add.s64 	%rd80, %rd78, %rd79;
	st.global.u32 	[%rd80], %r179;
	add.s64 	%rd81, %rd80, %rd79;
	st.global.u32 	[%rd81], %r179;
	add.s64 	%rd82, %rd81, %rd79;
	st.global.u32 	[%rd82], %r179;
	add.s32 	%r327, %r327, 4;
$L__BB1_92:
	setp.eq.s32 	%p41, %r124, 0;
	@%p41 bra 	$L__BB1_97;
	setp.eq.s32 	%p42, %r124, 1;
	@%p42 bra 	$L__BB1_95;
	mul.lo.s32 	%r180, %r327, %r135;
	mul.wide.s32 	%rd83, %r180, 4;
	add.s64 	%rd84, %rd2, %rd83;
	mov.b32 	%r181, 0;
	st.global.u32 	[%rd84], %r181;
	mul.wide.s32 	%rd85, %r135, 4;
	add.s64 	%rd86, %rd84, %rd85;
	st.global.u32 	[%rd86], %r181;
	add.s32 	%r327, %r327, 2;
$L__BB1_95:
	and.b32  	%r182, %r110, 1;
	setp.eq.b32 	%p43, %r182, 1;
	not.pred 	%p44, %p43;
	@%p44 bra 	$L__BB1_97;
	mul.lo.s32 	%r183, %r327, %r135;
	mul.wide.s32 	%rd87, %r183, 4;
	add.s64 	%rd88, %rd2, %rd87;
	mov.b32 	%r184, 0;
	st.global.u32 	[%rd88], %r184;
$L__BB1_97:
	ret;

}


// ===== COMPILED SASS (sm_100) =====

	.target	sm_100

	.elftype	@"ET_EXEC"


//--------------------- .note.nv.tkinfo           --------------------------
	.section	.note.nv.tkinfo,"",@"SHT_NOTE"
	.sectionflags	@"SHF_NOTE_NV_TKINFO"
	.tkinfo
        /*0018*/ 	.word	0x00000002
        /*0030*/ 	.string	""
        /*0030*/ 	.string	"ptxas"
        /*0030*/ 	.string	"Cuda compilation tools, release 13.0, V13.0.88"
        /*0030*/ 	.string	"Build cuda_13.0.r13.0/compiler.36424714_0"
        /*0030*/ 	.string	"-arch sm_100 -m 64 "



//--------------------- .note.nv.cuinfo           --------------------------
	.section	.note.nv.cuinfo,"",@"SHT_NOTE"
	.sectionflags	@"SHF_NOTE_NV_CUINFO"
        /*0018*/ 	.short	0x0002
        /*001a*/ 	.short	0x0064
        /*001c*/ 	.short	0x0082
	.zero		2


//--------------------- .nv.info                  --------------------------
	.section	.nv.info,"",@"SHT_CUDA_INFO"
	.align	4


	//----- nvinfo : EIATTR_REGCOUNT
	.align		4
        /*0000*/ 	.byte	0x04, 0x2f
        /*0002*/ 	.short	(.L_1 - .L_0)
	.align		4
.L_0:
        /*0004*/ 	.word	index@(net_myrsi_batch_f32)
        /*0008*/ 	.word	0x00000020


	//----- nvinfo : EIATTR_FRAME_SIZE
	.align		4
.L_1:
        /*000c*/ 	.byte	0x04, 0x11
        /*000e*/ 	.short	(.L_3 - .L_2)
	.align		4
.L_2:
        /*0010*/ 	.word	index@($__internal_1_$__cuda_sm20_div_rn_f64_full)
        /*0014*/ 	.word	0x00000000


	//----- nvinfo : EIATTR_FRAME_SIZE
	.align		4
.L_3:
        /*0018*/ 	.byte	0x04, 0x11
        /*001a*/ 	.short	(.L_5 - .L_4)
	.align		4
.L_4:
        /*001c*/ 	.word	index@(net_myrsi_batch_f32)
        /*0020*/ 	.word	0x00000000


	//----- nvinfo : EIATTR_REGCOUNT
	.align		4
.L_5:
        /*0024*/ 	.byte	0x04, 0x2f
        /*0026*/ 	.short	(.L_7 - .L_6)
	.align		4
.L_6:
        /*0028*/ 	.word	index@(net_myrsi_many_series_one_param_time_major_f32)
        /*002c*/ 	.word	0x00000020


	//----- nvinfo : EIATTR_FRAME_SIZE
	.align		4
.L_7:
        /*0030*/ 	.byte	0x04, 0x11
        /*0032*/ 	.short	(.L_9 - .L_8)
	.align		4
.L_8:
        /*0034*/ 	.word	index@($__internal_0_$__cuda_sm20_div_rn_f64_full)
        /*0038*/ 	.word	0x00000000


	//----- nvinfo : EIATTR_FRAME_SIZE
	.align		4
.L_9:
        /*003c*/ 	.byte	0x04, 0x11
        /*003e*/ 	.short	(.L_11 - .L_10)
	.align		4
.L_10:
        /*0040*/ 	.word	index@(net_myrsi_many_series_one_param_time_major_f32)
        /*0044*/ 	.word	0x00000000


	//----- nvinfo : EIATTR_MIN_STACK_SIZE
	.align		4
.L_11:
        /*0048*/ 	.byte	0x04, 0x12
        /*004a*/ 	.short	(.L_13 - .L_12)
	.align		4
.L_12:
        /*004c*/ 	.word	index@(net_myrsi_many_series_one_param_time_major_f32)
        /*0050*/ 	.word	0x00000000


	//----- nvinfo : EIATTR_MIN_STACK_SIZE
	.align		4
.L_13:
        /*0054*/ 	.byte	0x04, 0x12
        /*0056*/ 	.short	(.L_15 - .L_14)
	.align		4
.L_14:
        /*0058*/ 	.word	index@(net_myrsi_batch_f32)
        /*005c*/ 	.word	0x00000000
.L_15:


//--------------------- .nv.compat                --------------------------
	.section	.nv.compat,"",@"SHT_CUDA_COMPAT_INFO"
	.align	4
        /*0000*/ 	.byte	0x02, 0x09, 0x00, 0x00, 0x02, 0x02, 0x01, 0x00, 0x02, 0x05, 0x05, 0x00, 0x03, 0x07, 0x01, 0x01
        /*0010*/ 	.byte	0x02, 0x03, 0x00, 0x00, 0x02, 0x06, 0x01, 0x00, 0x04, 0x0b, 0x08, 0x00, 0x01, 0x00, 0x00, 0x00
        /*0020*/ 	.byte	0x00, 0x00, 0x00, 0x00


//--------------------- .nv.info.net_myrsi_many_series_one_param_time_major_f32 --------------------------
	.section	.nv.info.net_myrsi_many_series_one_param_time_major_f32,"",@"SHT_CUDA_INFO"
	.sectionflags	@""
	.align	4


	//----- nvinfo : EIATTR_CUDA_API_VERSION
	.align		4
        /*0000*/ 	.byte	0x04, 0x37
        /*0002*/ 	.short	(.L_17 - .L_16)
.L_16:
        /*0004*/ 	.word	0x00000082


	//----- nvinfo : EIATTR_KPARAM_INFO
	.align		4
.L_17:
        /*0008*/ 	.byte	0x04, 0x17
        /*000a*/ 	.short	(.L_19 - .L_18)
.L_18:
        /*000c*/ 	.word	0x00000000
        /*0010*/ 	.short	0x0005
        /*0012*/ 	.short	0x0020
        /*0014*/ 	.byte	0x00, 0xf5, 0x21, 0x00


	//----- nvinfo : EIATTR_KPARAM_INFO
	.align		4
.L_19:
        /*0018*/ 	.byte	0x04, 0x17
        /*001a*/ 	.short	(.L_21 - .L_20)
.L_20:
        /*001c*/ 	.word	0x00000000
        /*0020*/ 	.short	0x0004
        /*0022*/ 	.short	0x0018
        /*0024*/ 	.byte	0x00, 0xf5, 0x21, 0x00


	//----- nvinfo : EIATTR_KPARAM_INFO
	.align		4
.L_21:
        /*0028*/ 	.byte	0x04, 0x17
        /*002a*/ 	.short	(.L_23 - .L_22)
.L_22:
        /*002c*/ 	.word	0x00000000
        /*0030*/ 	.short	0x0003
        /*0032*/ 	.short	0x0010
        /*0034*/ 	.byte	0x00, 0xf0, 0x11, 0x00


	//----- nvinfo : EIATTR_KPARAM_INFO
	.align		4
.L_23:
        /*0038*/ 	.byte	0x04, 0x17
        /*003a*/ 	.short	(.L_25 - .L_24)
.L_24:
        /*003c*/ 	.word	0x00000000
        /*0040*/ 	.short	0x0002
        /*0042*/ 	.short	0x000c
        /*0044*/ 	.byte	0x00, 0xf0, 0x11, 0x00


	//----- nvinfo : EIATTR_KPARAM_INFO
	.align		4
.L_25:
        /*0048*/ 	.byte	0x04, 0x17
        /*004a*/ 	.short	(.L_27 - .L_26)
.L_26:
        /*004c*/ 	.word	0x00000000
        /*0050*/ 	.short	0x0001
        /*0052*/ 	.short	0x0008
        /*0054*/ 	.byte	0x00, 0xf0, 0x11, 0x00


	//----- nvinfo : EIATTR_KPARAM_INFO
	.align		4
.L_27:
        /*0058*/ 	.byte	0x04, 0x17
        /*005a*/ 	.short	(.L_29 - .L_28)
.L_28:
        /*005c*/ 	.word	0x00000000
        /*0060*/ 	.short	0x0000
        /*0062*/ 	.short	0x0000
        /*0064*/ 	.byte	0x00, 0xf5, 0x21, 0x00


	//----- nvinfo : EIATTR_SPARSE_MMA_MASK
	.align		4
.L_29:
        /*0068*/ 	.byte	0x03, 0x50
        /*006a*/ 	.short	0x0000


	//----- nvinfo : EIATTR_MAXREG_COUNT
	.align		4
        /*006c*/ 	.byte	0x03, 0x1b
        /*006e*/ 	.short	0x00ff


	//----- nvinfo : EIATTR_MERCURY_ISA_VERSION
	.align		4
        /*0070*/ 	.byte	0x03, 0x5f
        /*0072*/ 	.short	0x0101


	//----- nvinfo : EIATTR_VRC_CTA_INIT_COUNT
	.align		4
        /*0074*/ 	.byte	0x02, 0x4a
	.zero		1
	.zero		1


	//----- nvinfo : EIATTR_EXIT_INSTR_OFFSETS
	.align		4
        /*0078*/ 	.byte	0x04, 0x1c
        /*007a*/ 	.short	(.L_31 - .L_30)


	//   ....[0]....
.L_30:
        /*007c*/ 	.word	0x00000070


	//   ....[1]....
        /*0080*/ 	.word	0x00000170


	//   ....[2]....
        /*0084*/ 	.word	0x00000350


	//   ....[3]....
        /*0088*/ 	.word	0x00000450


	//   ....[4]....
        /*008c*/ 	.word	0x00000510


	//   ....[5]....
        /*0090*/ 	.word	0x00000560


	//   ....[6]....
        /*0094*/ 	.word	0x000005b0


	//   ....[7]....
        /*0098*/ 	.word	0x00000780


	//   ....[8]....
        /*009c*/ 	.word	0x00000880


	//   ....[9]....
        /*00a0*/ 	.word	0x00000940


	//   ....[10]....
        /*00a4*/ 	.word	0x00000990


	//   ....[11]....
        /*00a8*/ 	.word	0x00000e60


	//   ....[12]....
        /*00ac*/ 	.word	0x000022e0


	//   ....[13]....
        /*00b0*/ 	.word	0x000024e0


	//   ....[14]....
        /*00b4*/ 	.word	0x000025f0


	//   ....[15]....
        /*00b8*/ 	.word	0x00002690


	//   ....[16]....
        /*00bc*/ 	.word	0x000026d0


	//   ....[17]....
        /*00c0*/ 	.word	0x000029b0


	//   ....[18]....
        /*00c4*/ 	.word	0x00002ad0


	//   ....[19]....
        /*00c8*/ 	.word	0x00002b70


	//   ....[20]....
        /*00cc*/ 	.word	0x00002bd0


	//   ....[21]....
        /*00d0*/ 	.word	0x00002dd0


	//   ....[22]....
        /*00d4*/ 	.word	0x00002ee0


	//   ....[23]....
        /*00d8*/ 	.word	0x00002f80


	//   ....[24]....
        /*00dc*/ 	.word	0x00002fc0


	//----- nvinfo : EIATTR_CRS_STACK_SIZE
	.align		4
.L_31:
        /*00e0*/ 	.byte	0x04, 0x1e
        /*00e2*/ 	.short	(.L_33 - .L_32)
.L_32:
        /*00e4*/ 	.word	0x00000000


	//----- nvinfo : EIATTR_CBANK_PARAM_SIZE
	.align		4
.L_33:
        /*00e8*/ 	.byte	0x03, 0x19
        /*00ea*/ 	.short	0x0028


	//----- nvinfo : EIATTR_PARAM_CBANK
	.align		4
        /*00ec*/ 	.byte	0x04, 0x0a
        /*00ee*/ 	.short	(.L_35 - .L_34)
	.align		4
.L_34:
        /*00f0*/ 	.word	index@(.nv.constant0.net_myrsi_many_series_one_param_time_major_f32)
        /*00f4*/ 	.short	0x0380
        /*00f6*/ 	.short	0x0028


	//----- nvinfo : EIATTR_SW_WAR
	.align		4
.L_35:
        /*00f8*/ 	.byte	0x04, 0x36
        /*00fa*/ 	.short	(.L_37 - .L_36)
.L_36:
        /*00fc*/ 	.word	0x00000008
.L_37:


//--------------------- .nv.info.net_myrsi_batch_f32 --------------------------
	.section	.nv.info.net_myrsi_batch_f32,"",@"SHT_CUDA_INFO"
	.sectionflags	@""
	.align	4


	//----- nvinfo : EIATTR_CUDA_API_VERSION
	.align		4
        /*0000*/ 	.byte	0x04, 0x37
        /*0002*/ 	.short	(.L_39 - .L_38)
.L_38:
        /*0004*/ 	.word	0x00000082


	//----- nvinfo : EIATTR_KPARAM_INFO
	.align		4
.L_39:
        /*0008*/ 	.byte	0x04, 0x17
        /*000a*/ 	.short	(.L_41 - .L_40)
.L_40:
        /*000c*/ 	.word	0x00000000
        /*0010*/ 	.short	0x0005
        /*0012*/ 	.short	0x0020
        /*0014*/ 	.byte	0x00, 0xf5, 0x21, 0x00


	//----- nvinfo : EIATTR_KPARAM_INFO
	.align		4
.L_41:
        /*0018*/ 	.byte	0x04, 0x17
        /*001a*/ 	.short	(.L_43 - .L_42)
.L_42:
        /*001c*/ 	.word	0x00000000
        /*0020*/ 	.short	0x0004
        /*0022*/ 	.short	0x0018
        /*0024*/ 	.byte	0x00, 0xf0, 0x11, 0x00


	//----- nvinfo : EIATTR_KPARAM_INFO
	.align		4
.L_43:
        /*0028*/ 	.byte	0x04, 0x17
        /*002a*/ 	.short	(.L_45 - .L_44)
.L_44:
        /*002c*/ 	.word	0x00000000
        /*0030*/ 	.short	0x0003
        /*0032*/ 	.short	0x0014
        /*0034*/ 	.byte	0x00, 0xf0, 0x11, 0x00


	//----- nvinfo : EIATTR_KPARAM_INFO
	.align		4
.L_45:
        /*0038*/ 	.byte	0x04, 0x17
        /*003a*/ 	.short	(.L_47 - .L_46)
.L_46:
        /*003c*/ 	.word	0x00000000
        /*0040*/ 	.short	0x0002
        /*0042*/ 	.short	0x0010
        /*0044*/ 	.byte	0x00, 0xf0, 0x11, 0x00


	//----- nvinfo : EIATTR_KPARAM_INFO
	.align		4
.L_47:
        /*0048*/ 	.byte	0x04, 0x17
        /*004a*/ 	.short	(.L_49 - .L_48)
.L_48:
        /*004c*/ 	.word	0x00000000
        /*0050*/ 	.short	0x0001
        /*0052*/ 	.short	0x0008
        /*0054*/ 	.byte	0x00, 0xf5, 0x21, 0x00


	//----- nvinfo : EIATTR_KPARAM_INFO
	.align		4
.L_49:
        /*0058*/ 	.byte	0x04, 0x17
        /*005a*/ 	.short	(.L_51 - .L_50)
.L_50:
        /*005c*/ 	.word	0x00000000
        /*0060*/ 	.short	0x0000
        /*0062*/ 	.short	0x0000
        /*0064*/ 	.byte	0x00, 0xf5, 0x21, 0x00


	//----- nvinfo : EIATTR_SPARSE_MMA_MASK
	.align		4
.L_51:
        /*0068*/ 	.byte	0x03, 0x50
        /*006a*/ 	.short	0x0000


	//----- nvinfo : EIATTR_MAXREG_COUNT
	.align		4
        /*006c*/ 	.byte	0x03, 0x1b
        /*006e*/ 	.short	0x00ff


	//----- nvinfo : EIATTR_MERCURY_ISA_VERSION
	.align		4
        /*0070*/ 	.byte	0x03, 0x5f
        /*0072*/ 	.short	0x0101


	//----- nvinfo : EIATTR_VRC_CTA_INIT_COUNT
	.align		4
        /*0074*/ 	.byte	0x02, 0x4a
	.zero		1
	.zero		1


	//----- nvinfo : EIATTR_EXIT_INSTR_OFFSETS
	.align		4
        /*0078*/ 	.byte	0x04, 0x1c
        /*007a*/ 	.short	(.L_53 - .L_52)


	//   ....[0]....
.L_52:
        /*007c*/ 	.word	0x00000070


	//   ....[1]....
        /*0080*/ 	.word	0x000001a0


	//   ....[2]....
        /*0084*/ 	.word	0x000003c0


	//   ....[3]....
        /*0088*/ 	.word	0x000004c0


	//   ....[4]....
        /*008c*/ 	.word	0x00000580


	//   ....[5]....
        /*0090*/ 	.word	0x00000650


	//   ....[6]....
        /*0094*/ 	.word	0x000006c0


	//   ....[7]....
        /*0098*/ 	.word	0x00000890


	//   ....[8]....
        /*009c*/ 	.word	0x00000990


	//   ....[9]....
        /*00a0*/ 	.word	0x00000a50


	//   ....[10]....
        /*00a4*/ 	.word	0x00000ae0


	//   ....[11]....
        /*00a8*/ 	.word	0x00000ff0


	//   ....[12]....
        /*00ac*/ 	.word	0x000021b0


	//----- nvinfo : EIATTR_CRS_STACK_SIZE
	.align		4
.L_53:
        /*00b0*/ 	.byte	0x04, 0x1e
        /*00b2*/ 	.short	(.L_55 - .L_54)
.L_54:
        /*00b4*/ 	.word	0x00000000


	//----- nvinfo : EIATTR_CBANK_PARAM_SIZE
	.align		4
.L_55:
        /*00b8*/ 	.byte	0x03, 0x19
        /*00ba*/ 	.short	0x0028


	//----- nvinfo : EIATTR_PARAM_CBANK
	.align		4
        /*00bc*/ 	.byte	0x04, 0x0a
        /*00be*/ 	.short	(.L_57 - .L_56)
	.align		4
.L_56:
        /*00c0*/ 	.word	index@(.nv.constant0.net_myrsi_batch_f32)
        /*00c4*/ 	.short	0x0380
        /*00c6*/ 	.short	0x0028


	//----- nvinfo : EIATTR_SW_WAR
	.align		4
.L_57:
        /*00c8*/ 	.byte	0x04, 0x36
        /*00ca*/ 	.short	(.L_59 - .L_58)
.L_58:
        /*00cc*/ 	.word	0x00000008
.L_59:


//--------------------- .nv.callgraph             --------------------------
	.section	.nv.callgraph,"",@"SHT_CUDA_CALLGRAPH"
	.align	4
	.sectionentsize	8
	.align		4
        /*0000*/ 	.word	0x00000000
	.align		4
        /*0004*/ 	.word	0xffffffff
	.align		4
        /*0008*/ 	.word	0x00000000
	.align		4
        /*000c*/ 	.word	0xfffffffe
	.align		4
        /*0010*/ 	.word	0x00000000
	.align		4
        /*0014*/ 	.word	0xfffffffd
	.align		4
        /*0018*/ 	.word	0x00000000
	.align		4
        /*001c*/ 	.word	0xfffffffc


//--------------------- .text.net_myrsi_many_series_one_param_time_major_f32 --------------------------
	.section	.text.net_myrsi_many_series_one_param_time_major_f32,"ax",@progbits
	.align	128
        .global         net_myrsi_many_series_one_param_time_major_f32
        .type           net_myrsi_many_series_one_param_time_major_f32,@function
        .size           net_myrsi_many_series_one_param_time_major_f32,(.L_x_107 - net_myrsi_many_series_one_param_time_major_f32)
        .other          net_myrsi_many_series_one_param_time_major_f32,@"STO_CUDA_ENTRY STV_DEFAULT"
net_myrsi_many_series_one_param_time_major_f32:
.text.net_myrsi_many_series_one_param_time_major_f32:
[----:B------:R-:W-:Y:S01]  /*0000*/  LDC R1, c[0x0][0x37c] ;  /* 0x0000df00ff017b82 */ /* 0x000fe20000000800 */
[----:B------:R-:W0:Y:S07]  /*0010*/  S2R R7, SR_TID.X ;  /* 0x0000000000077919 */ /* 0x000e2e0000002100 */
[----:B------:R-:W0:Y:S08]  /*0020*/  S2UR UR4, SR_CTAID.X ;  /* 0x00000000000479c3 */ /* 0x000e300000002500 */
[----:B------:R-:W0:Y:S08]  /*0030*/  LDC R6, c[0x0][0x360] ;  /* 0x0000d800ff067b82 */ /* 0x000e300000000800 */
[----:B------:R-:W1:Y:S01]  /*0040*/  LDC R5, c[0x0][0x388] ;  /* 0x0000e200ff057b82 */ /* 0x000e620000000800 */
[----:B0-----:R-:W-:-:S05]  /*0050*/  IMAD R6, R6, UR4, R7 ;  /* 0x0000000406067c24 */ /* 0x001fca000f8e0207 */
[----:B-1----:R-:W-:-:S13]  /*0060*/  ISETP.GE.AND P0, PT, R6, R5, PT ;  /* 0x000000050600720c */ /* 0x002fda0003f06270 */
[----:B------:R-:W-:Y:S05]  /*0070*/  @P0 EXIT ;  /* 0x000000000000094d */ /* 0x000fea0003800000 */
[----:B------:R-:W0:Y:S01]  /*0080*/  LDC.64 R28, c[0x0][0x398] ;  /* 0x0000e600ff1c7b82 */ /* 0x000e220000000a00 */
[----:B------:R-:W1:Y:S07]  /*0090*/  LDCU.64 UR6, c[0x0][0x358] ;  /* 0x00006b00ff0677ac */ /* 0x000e6e0008000a00 */
[----:B------:R-:W2:Y:S08]  /*00a0*/  LDC R9, c[0x0][0x390] ;  /* 0x0000e400ff097b82 */ /* 0x000eb00000000800 */
[----:B------:R-:W3:Y:S01]  /*00b0*/  LDC R11, c[0x0][0x38c] ;  /* 0x0000e300ff0b7b82 */ /* 0x000ee20000000800 */
[----:B0-----:R-:W-:-:S07]  /*00c0*/  IMAD.WIDE R28, R6, 0x4, R28 ;  /* 0x00000004061c7825 */ /* 0x001fce00078e021c */
[----:B------:R-:W0:Y:S01]  /*00d0*/  LDC.64 R12, c[0x0][0x3a0] ;  /* 0x0000e800ff0c7b82 */ /* 0x000e220000000a00 */
[----:B-1----:R-:W3:Y:S01]  /*00e0*/  LDG.E.CONSTANT R28, desc[UR6][R28.64] ;  /* 0x000000061c1c7981 */ /* 0x002ee2000c1e9900 */
[----:B------:R-:W-:Y:S01]  /*00f0*/  SHF.R.S32.HI R7, RZ, 0x1f, R6 ;  /* 0x0000001fff077819 */ /* 0x000fe20000011406 */
[----:B--2---:R-:W-:-:S05]  /*0100*/  VIADD R0, R9, 0xfffff7ff ;  /* 0xfffff7ff09007836 */ /* 0x004fca0000000000 */
[----:B------:R-:W-:Y:S01]  /*0110*/  ISETP.GT.U32.AND P1, PT, R0, -0x801, PT ;  /* 0xfffff7ff0000780c */ /* 0x000fe20003f24070 */
[----:B0-----:R-:W-:Y:S01]  /*0120*/  IMAD.WIDE R12, R6, 0x4, R12 ;  /* 0x00000004060c7825 */ /* 0x001fe200078e020c */
[----:B---3--:R-:W-:-:S04]  /*0130*/  ISETP.GE.AND P0, PT, R28, R11, PT ;  /* 0x0000000b1c00720c */ /* 0x008fc80003f06270 */
[----:B------:R-:W-:-:S13]  /*0140*/  ISETP.LT.OR P0, PT, R28, RZ, P0 ;  /* 0x000000ff1c00720c */ /* 0x000fda0000701670 */
[----:B------:R-:W-:Y:S05]  /*0150*/  @!P0 BRA P1, `(.L_x_0) ;  /* 0x0000000400048947 */ /* 0x000fea0000800000 */
[----:B------:R-:W-:-:S13]  /*0160*/  ISETP.GE.AND P0, PT, R11, 0x1, PT ;  /* 0x000000010b00780c */ /* 0x000fda0003f06270 */
[----:B------:R-:W-:Y:S05]  /*0170*/  @!P0 EXIT ;  /* 0x000000000000894d */ /* 0x000fea0003800000 */
[C---:B------:R-:W-:Y:S01]  /*0180*/  ISETP.GE.U32.AND P0, PT, R11.reuse, 0x8, PT ;  /* 0x000000080b00780c */ /* 0x040fe20003f06070 */
[----:B------:R-:W-:Y:S01]  /*0190*/  IMAD.MOV.U32 R0, RZ, RZ, RZ ;  /* 0x000000ffff007224 */ /* 0x000fe200078e00ff */
[----:B------:R-:W-:-:S04]  /*01a0*/  LOP3.LUT R24, R11, 0x7, RZ, 0xc0, !PT ;  /* 0x000000070b187812 */ /* 0x000fc800078ec0ff */
[----:B------:R-:W-:-:S07]  /*01b0*/  ISETP.NE.AND P1, PT, R24, RZ, PT ;  /* 0x000000ff1800720c */ /* 0x000fce0003f25270 */
[----:B------:R-:W-:Y:S06]  /*01c0*/  @!P0 BRA `(.L_x_1) ;  /* 0x0000000000608947 */ /* 0x000fec0003800000 */
[----:B------:R-:W-:Y:S01]  /*01d0*/  LOP3.LUT R0, R11, 0x7ffffff8, RZ, 0xc0, !PT ;  /* 0x7ffffff80b007812 */ /* 0x000fe200078ec0ff */
[----:B------:R-:W-:Y:S02]  /*01e0*/  HFMA2 R10, -RZ, RZ, 0, 0 ;  /* 0x00000000ff0a7431 */ /* 0x000fe400000001ff */
[----:B------:R-:W-:Y:S02]  /*01f0*/  IMAD.MOV.U32 R25, RZ, RZ, 0x7fffffff ;  /* 0x7fffffffff197424 */ /* 0x000fe400078e00ff */
[----:B------:R-:W-:-:S07]  /*0200*/  IMAD.MOV R4, RZ, RZ, -R0 ;  /* 0x000000ffff047224 */ /* 0x000fce00078e0a00 */
.L_x_2:
[----:B0-----:R-:W-:Y:S01]  /*0210*/  IMAD.WIDE R16, R10, 0x4, R12 ;  /* 0x000000040a107825 */ /* 0x001fe200078e020c */
[----:B------:R-:W-:-:S03]  /*0220*/  IADD3 R4, PT, PT, R4, 0x8, RZ ;  /* 0x0000000804047810 */ /* 0x000fc60007ffe0ff */
[C---:B------:R-:W-:Y:S01]  /*0230*/  IMAD R10, R5.reuse, 0x8, R10 ;  /* 0x00000008050a7824 */ /* 0x040fe200078e020a */
[----:B------:R0:W-:Y:S01]  /*0240*/  STG.E desc[UR6][R16.64], R25 ;  /* 0x0000001910007986 */ /* 0x0001e2000c101906 */
[----:B------:R-:W-:Y:S01]  /*0250*/  IMAD.WIDE R18, R5, 0x4, R16 ;  /* 0x0000000405127825 */ /* 0x000fe200078e0210 */
[----:B------:R-:W-:-:S04]  /*0260*/  ISETP.NE.AND P0, PT, R4, RZ, PT ;  /* 0x000000ff0400720c */ /* 0x000fc80003f05270 */
[----:B------:R0:W-:Y:S01]  /*0270*/  STG.E desc[UR6][R18.64], R25 ;  /* 0x0000001912007986 */ /* 0x0001e2000c101906 */
[----:B------:R-:W-:-:S05]  /*0280*/  IMAD.WIDE R20, R5, 0x4, R18 ;  /* 0x0000000405147825 */ /* 0x000fca00078e0212 */
        /* <DEDUP_REMOVED lines=11> */
[----:B------:R-:W-:Y:S05]  /*0340*/  @P0 BRA `(.L_x_2) ;  /* 0xfffffffc00b00947 */ /* 0x000fea000383ffff */
.L_x_1:
[----:B------:R-:W-:Y:S05]  /*0350*/  @!P1 EXIT ;  /* 0x000000000000994d */ /* 0x000fea0003800000 */
[----:B------:R-:W-:Y:S02]  /*0360*/  ISETP.GE.U32.AND P0, PT, R24, 0x4, PT ;  /* 0x000000041800780c */ /* 0x000fe40003f06070 */
[----:B------:R-:W-:-:S04]  /*0370*/  LOP3.LUT R4, R11, 0x3, RZ, 0xc0, !PT ;  /* 0x000000030b047812 */ /* 0x000fc800078ec0ff */
[----:B------:R-:W-:-:S07]  /*0380*/  ISETP.NE.AND P1, PT, R4, RZ, PT ;  /* 0x000000ff0400720c */ /* 0x000fce0003f25270 */
[----:B------:R-:W-:Y:S06]  /*0390*/  @!P0 BRA `(.L_x_3) ;  /* 0x00000000002c8947 */ /* 0x000fec0003800000 */
[C---:B0-----:R-:W-:Y:S01]  /*03a0*/  IMAD R3, R0.reuse, R5, RZ ;  /* 0x0000000500037224 */ /* 0x041fe200078e02ff */
[----:B------:R-:W-:Y:S01]  /*03b0*/  IADD3 R0, PT, PT, R0, 0x4, RZ ;  /* 0x0000000400007810 */ /* 0x000fe20007ffe0ff */
[----:B------:R-:W-:Y:S02]  /*03c0*/  IMAD.MOV.U32 R17, RZ, RZ, 0x7fffffff ;  /* 0x7fffffffff117424 */ /* 0x000fe400078e00ff */
[----:B------:R-:W-:-:S05]  /*03d0*/  IMAD.WIDE R2, R3, 0x4, R12 ;  /* 0x0000000403027825 */ /* 0x000fca00078e020c */
[----:B------:R1:W-:Y:S01]  /*03e0*/  STG.E desc[UR6][R2.64], R17 ;  /* 0x0000001102007986 */ /* 0x0003e2000c101906 */
[----:B------:R-:W-:-:S05]  /*03f0*/  IMAD.WIDE R6, R5, 0x4, R2 ;  /* 0x0000000405067825 */ /* 0x000fca00078e0202 */
[----:B------:R1:W-:Y:S01]  /*0400*/  STG.E desc[UR6][R6.64], R17 ;  /* 0x0000001106007986 */ /* 0x0003e2000c101906 */
[----:B------:R-:W-:-:S05]  /*0410*/  IMAD.WIDE R8, R5, 0x4, R6 ;  /* 0x0000000405087825 */ /* 0x000fca00078e0206 */
[----:B------:R1:W-:Y:S01]  /*0420*/  STG.E desc[UR6][R8.64], R17 ;  /* 0x0000001108007986 */ /* 0x0003e2000c101906 */
[----:B------:R-:W-:-:S05]  /*0430*/  IMAD.WIDE R14, R5, 0x4, R8 ;  /* 0x00000004050e7825 */ /* 0x000fca00078e0208 */
[----:B------:R1:W-:Y:S02]  /*0440*/  STG.E desc[UR6][R14.64], R17 ;  /* 0x000000110e007986 */ /* 0x0003e4000c101906 */
.L_x_3:
[----:B------:R-:W-:Y:S05]  /*0450*/  @!P1 EXIT ;  /* 0x000000000000994d */ /* 0x000fea0003800000 */
[----:B------:R-:W-:Y:S02]  /*0460*/  ISETP.NE.AND P0, PT, R4, 0x1, PT ;  /* 0x000000010400780c */ /* 0x000fe40003f05270 */
[----:B------:R-:W-:-:S04]  /*0470*/  LOP3.LUT R11, R11, 0x1, RZ, 0xc0, !PT ;  /* 0x000000010b0b7812 */ /* 0x000fc800078ec0ff */
[----:B------:R-:W-:-:S07]  /*0480*/  ISETP.NE.U32.AND P1, PT, R11, 0x1, PT ;  /* 0x000000010b00780c */ /* 0x000fce0003f25070 */
[----:B------:R-:W-:Y:S06]  /*0490*/  @!P0 BRA `(.L_x_4) ;  /* 0x00000000001c8947 */ /* 0x000fec0003800000 */
[----:B01----:R-:W-:Y:S02]  /*04a0*/  IMAD R3, R0, R5, RZ ;  /* 0x0000000500037224 */ /* 0x003fe400078e02ff */
[----:B------:R-:W-:Y:S02]  /*04b0*/  IMAD.MOV.U32 R9, RZ, RZ, 0x7fffffff ;  /* 0x7fffffffff097424 */ /* 0x000fe400078e00ff */
[----:B------:R-:W-:-:S04]  /*04c0*/  IMAD.WIDE R2, R3, 0x4, R12 ;  /* 0x0000000403027825 */ /* 0x000fc800078e020c */
[----:B------:R-:W-:Y:S01]  /*04d0*/  VIADD R0, R0, 0x2 ;  /* 0x0000000200007836 */ /* 0x000fe20000000000 */
[----:B------:R2:W-:Y:S01]  /*04e0*/  STG.E desc[UR6][R2.64], R9 ;  /* 0x0000000902007986 */ /* 0x0005e2000c101906 */
[----:B------:R-:W-:-:S05]  /*04f0*/  IMAD.WIDE R6, R5, 0x4, R2 ;  /* 0x0000000405067825 */ /* 0x000fca00078e0202 */
[----:B------:R2:W-:Y:S02]  /*0500*/  STG.E desc[UR6][R6.64], R9 ;  /* 0x0000000906007986 */ /* 0x0005e4000c101906 */
.L_x_4:
[----:B------:R-:W-:Y:S05]  /*0510*/  @P1 EXIT ;  /* 0x000000000000194d */ /* 0x000fea0003800000 */
[----:B------:R-:W-:Y:S01]  /*0520*/  IMAD R5, R0, R5, RZ ;  /* 0x0000000500057224 */ /* 0x000fe200078e02ff */
[----:B012---:R-:W-:-:S03]  /*0530*/  MOV R3, 0x7fffffff ;  /* 0x7fffffff00037802 */ /* 0x007fc60000000f00 */
[----:B------:R-:W-:-:S05]  /*0540*/  IMAD.WIDE R12, R5, 0x4, R12 ;  /* 0x00000004050c7825 */ /* 0x000fca00078e020c */
[----:B------:R-:W-:Y:S01]  /*0550*/  STG.E desc[UR6][R12.64], R3 ;  /* 0x000000030c007986 */ /* 0x000fe2000c101906 */
[----:B------:R-:W-:Y:S05]  /*0560*/  EXIT ;  /* 0x000000000000794d */ /* 0x000fea0003800000 */
.L_x_0:
[----:B------:R-:W-:-:S05]  /*0570*/  IMAD.IADD R0, R11, 0x1, -R28 ;  /* 0x000000010b007824 */ /* 0x000fca00078e0a1c */
[----:B------:R-:W-:-:S13]  /*0580*/  ISETP.GT.AND P0, PT, R0, R9, PT ;  /* 0x000000090000720c */ /* 0x000fda0003f04270 */
[----:B------:R-:W-:Y:S05]  /*0590*/  @P0 BRA `(.L_x_5) ;  /* 0x0000000400000947 */ /* 0x000fea0003800000 */
        /* <DEDUP_REMOVED lines=8> */
[----:B------:R-:W-:Y:S01]  /*0620*/  UMOV UR4, URZ ;  /* 0x000000ff00047c82 */ /* 0x000fe20008000000 */
[----:B------:R-:W-:-:S07]  /*0630*/  MOV R25, 0x7fffffff ;  /* 0x7fffffff00197802 */ /* 0x000fce0000000f00 */
.L_x_7:
[----:B0-----:R-:W-:Y:S01]  /*0640*/  IMAD R3, R5, UR4, RZ ;  /* 0x0000000405037c24 */ /* 0x001fe2000f8e02ff */
[----:B------:R-:W-:-:S03]  /*0650*/  UIADD3 UR4, UPT, UPT, UR4, 0x8, URZ ;  /* 0x0000000804047890 */ /* 0x000fc6000fffe0ff */
[----:B------:R-:W-:-:S03]  /*0660*/  IMAD.WIDE R2, R3, 0x4, R12 ;  /* 0x0000000403027825 */ /* 0x000fc600078e020c */
[----:B------:R-:W-:Y:S02]  /*0670*/  ISETP.NE.AND P0, PT, R0, UR4, PT ;  /* 0x0000000400007c0c */ /* 0x000fe4000bf05270 */
        /* <DEDUP_REMOVED lines=16> */
.L_x_6:
[----:B------:R-:W-:Y:S05]  /*0780*/  @!P1 EXIT ;  /* 0x000000000000994d */ /* 0x000fea0003800000 */
[----:B------:R-:W-:Y:S02]  /*0790*/  ISETP.GE.U32.AND P0, PT, R4, 0x4, PT ;  /* 0x000000040400780c */ /* 0x000fe40003f06070 */
[----:B------:R-:W-:-:S04]  /*07a0*/  LOP3.LUT R10, R11, 0x3, RZ, 0xc0, !PT ;  /* 0x000000030b0a7812 */ /* 0x000fc800078ec0ff */
[----:B------:R-:W-:-:S07]  /*07b0*/  ISETP.NE.AND P1, PT, R10, RZ, PT ;  /* 0x000000ff0a00720c */ /* 0x000fce0003f25270 */
[----:B------:R-:W-:Y:S06]  /*07c0*/  @!P0 BRA `(.L_x_8) ;  /* 0x00000000002c8947 */ /* 0x000fec0003800000 */
[----:B0-----:R-:W-:Y:S02]  /*07d0*/  IMAD R3, R0, R5, RZ ;  /* 0x0000000500037224 */ /* 0x001fe400078e02ff */
[----:B------:R-:W-:Y:S02]  /*07e0*/  IMAD.MOV.U32 R17, RZ, RZ, 0x7fffffff ;  /* 0x7fffffffff117424 */ /* 0x000fe400078e00ff */
[----:B------:R-:W-:-:S04]  /*07f0*/  IMAD.WIDE R2, R3, 0x4, R12 ;  /* 0x0000000403027825 */ /* 0x000fc800078e020c */
[----:B------:R-:W-:Y:S01]  /*0800*/  VIADD R0, R0, 0x4 ;  /* 0x0000000400007836 */ /* 0x000fe20000000000 */
[----:B------:R1:W-:Y:S01]  /*0810*/  STG.E desc[UR6][R2.64], R17 ;  /* 0x0000001102007986 */ /* 0x0003e2000c101906 */
[----:B------:R-:W-:-:S05]  /*0820*/  IMAD.WIDE R6, R5, 0x4, R2 ;  /* 0x0000000405067825 */ /* 0x000fca00078e0202 */
[----:B------:R1:W-:Y:S01]  /*0830*/  STG.E desc[UR6][R6.64], R17 ;  /* 0x0000001106007986 */ /* 0x0003e2000c101906 */
[----:B------:R-:W-:-:S05]  /*0840*/  IMAD.WIDE R8, R5, 0x4, R6 ;  /* 0x0000000405087825 */ /* 0x000fca00078e0206 */
[----:B------:R1:W-:Y:S01]  /*0850*/  STG.E desc[UR6][R8.64], R17 ;  /* 0x0000001108007986 */ /* 0x0003e2000c101906 */
[----:B------:R-:W-:-:S05]  /*0860*/  IMAD.WIDE R14, R5, 0x4, R8 ;  /* 0x00000004050e7825 */ /* 0x000fca00078e0208 */
[----:B------:R1:W-:Y:S02]  /*0870*/  STG.E desc[UR6][R14.64], R17 ;  /* 0x000000110e007986 */ /* 0x0003e4000c101906 */
.L_x_8:
[----:B------:R-:W-:Y:S05]  /*0880*/  @!P1 EXIT ;  /* 0x000000000000994d */ /* 0x000fea0003800000 */
[----:B------:R-:W-:Y:S02]  /*0890*/  ISETP.NE.AND P0, PT, R10, 0x1, PT ;  /* 0x000000010a00780c */ /* 0x000fe40003f05270 */
[----:B------:R-:W-:-:S04]  /*08a0*/  LOP3.LUT R11, R11, 0x1, RZ, 0xc0, !PT ;  /* 0x000000010b0b7812 */ /* 0x000fc800078ec0ff */
[----:B------:R-:W-:-:S07]  /*08b0*/  ISETP.NE.U32.AND P1, PT, R11, 0x1, PT ;  /* 0x000000010b00780c */ /* 0x000fce0003f25070 */
[----:B------:R-:W-:Y:S06]  /*08c0*/  @!P0 BRA `(.L_x_9) ;  /* 0x00000000001c8947 */ /* 0x000fec0003800000 */
[C---:B01----:R-:W-:Y:S01]  /*08d0*/  IMAD R3, R0.reuse, R5, RZ ;  /* 0x0000000500037224 */ /* 0x043fe200078e02ff */
[----:B------:R-:W-:Y:S01]  /*08e0*/  MOV R9, 0x7fffffff ;  /* 0x7fffffff00097802 */ /* 0x000fe20000000f00 */
[----:B------:R-:W-:Y:S02]  /*08f0*/  VIADD R0, R0, 0x2 ;  /* 0x0000000200007836 */ /* 0x000fe40000000000 */
[----:B------:R-:W-:-:S05]  /*0900*/  IMAD.WIDE R2, R3, 0x4, R12 ;  /* 0x0000000403027825 */ /* 0x000fca00078e020c */
[----:B------:R2:W-:Y:S01]  /*0910*/  STG.E desc[UR6][R2.64], R9 ;  /* 0x0000000902007986 */ /* 0x0005e2000c101906 */
[----:B------:R-:W-:-:S05]  /*0920*/  IMAD.WIDE R6, R5, 0x4, R2 ;  /* 0x0000000405067825 */ /* 0x000fca00078e0202 */
[----:B------:R2:W-:Y:S02]  /*0930*/  STG.E desc[UR6][R6.64], R9 ;  /* 0x0000000906007986 */ /* 0x0005e4000c101906 */
.L_x_9:
[----:B------:R-:W-:Y:S05]  /*0940*/  @P1 EXIT ;  /* 0x000000000000194d */ /* 0x000fea0003800000 */
[----:B------:R-:W-:Y:S02]  /*0950*/  IMAD R5, R0, R5, RZ ;  /* 0x0000000500057224 */ /* 0x000fe400078e02ff */
[----:B012---:R-:W-:Y:S02]  /*0960*/  IMAD.MOV.U32 R3, RZ, RZ, 0x7fffffff ;  /* 0x7fffffffff037424 */ /* 0x007fe400078e00ff */
[----:B------:R-:W-:-:S05]  /*0970*/  IMAD.WIDE R12, R5, 0x4, R12 ;  /* 0x00000004050c7825 */ /* 0x000fca00078e020c */
[----:B------:R-:W-:Y:S01]  /*0980*/  STG.E desc[UR6][R12.64], R3 ;  /* 0x000000030c007986 */ /* 0x000fe2000c101906 */
[----:B------:R-:W-:Y:S05]  /*0990*/  EXIT ;  /* 0x000000000000794d */ /* 0x000fea0003800000 */
.L_x_5:
[----:B------:R-:W-:Y:S01]  /*09a0*/  IADD3 R3, PT, PT, R28, R9, RZ ;  /* 0x000000091c037210 */ /* 0x000fe20007ffe0ff */
[----:B------:R-:W-:Y:S03]  /*09b0*/  BSSY.RECONVERGENT B0, `(.L_x_10) ;  /* 0x0000044000007945 */ /* 0x000fe60003800200 */
[C---:B------:R-:W-:Y:S01]  /*09c0*/  ISETP.GE.AND P0, PT, R3.reuse, 0x2, PT ;  /* 0x000000020300780c */ /* 0x040fe20003f06270 */
[----:B------:R-:W-:-:S12]  /*09d0*/  VIADD R0, R3, 0xffffffff ;  /* 0xffffffff03007836 */ /* 0x000fd80000000000 */
[----:B------:R-:W-:Y:S05]  /*09e0*/  @!P0 BRA `(.L_x_11) ;  /* 0x0000000400008947 */ /* 0x000fea0003800000 */
[----:B------:R-:W-:Y:S01]  /*09f0*/  VIADD R4, R3, 0xfffffffe ;  /* 0xfffffffe03047836 */ /* 0x000fe20000000000 */
[----:B------:R-:W-:Y:S01]  /*0a00*/  LOP3.LUT R2, R0, 0x7, RZ, 0xc0, !PT ;  /* 0x0000000700027812 */ /* 0x000fe200078ec0ff */
[----:B------:R-:W-:Y:S03]  /*0a10*/  BSSY.RECONVERGENT B1, `(.L_x_12) ;  /* 0x000001c000017945 */ /* 0x000fe60003800200 */
[----:B------:R-:W-:Y:S01]  /*0a20*/  ISETP.GE.U32.AND P0, PT, R4, 0x7, PT ;  /* 0x000000070400780c */ /* 0x000fe20003f06070 */
[----:B------:R-:W-:Y:S01]  /*0a30*/  HFMA2 R4, -RZ, RZ, 0, 0 ;  /* 0x00000000ff047431 */ /* 0x000fe200000001ff */
[----:B------:R-:W-:-:S11]  /*0a40*/  ISETP.NE.AND P1, PT, R2, RZ, PT ;  /* 0x000000ff0200720c */ /* 0x000fd60003f25270 */
[----:B------:R-:W-:Y:S05]  /*0a50*/  @!P0 BRA `(.L_x_13) ;  /* 0x00000000005c8947 */ /* 0x000fea0003800000 */
[----:B------:R-:W-:Y:S01]  /*0a60*/  LOP3.LUT R4, R0, 0xfffffff8, RZ, 0xc0, !PT ;  /* 0xfffffff800047812 */ /* 0x000fe200078ec0ff */
[----:B------:R-:W-:Y:S02]  /*0a70*/  IMAD.MOV.U32 R8, RZ, RZ, RZ ;  /* 0x000000ffff087224 */ /* 0x000fe400078e00ff */
[----:B------:R-:W-:-:S07]  /*0a80*/  IMAD.MOV.U32 R29, RZ, RZ, 0x7fffffff ;  /* 0x7fffffffff1d7424 */ /* 0x000fce00078e00ff */
.L_x_14:
[C---:B------:R-:W-:Y:S01]  /*0a90*/  IMAD R25, R8.reuse, R5, RZ ;  /* 0x0000000508197224 */ /* 0x040fe200078e02ff */
[----:B------:R-:W-:-:S03]  /*0aa0*/  IADD3 R8, PT, PT, R8, 0x8, RZ ;  /* 0x0000000808087810 */ /* 0x000fc60007ffe0ff */
[----:B------:R-:W-:Y:S01]  /*0ab0*/  IMAD.WIDE R24, R25, 0x4, R12 ;  /* 0x0000000419187825 */ /* 0x000fe200078e020c */
[----:B------:R-:W-:-:S04]  /*0ac0*/  ISETP.NE.AND P0, PT, R8, R4, PT ;  /* 0x000000040800720c */ /* 0x000fc80003f05270 */
[----:B------:R-:W-:Y:S01]  /*0ad0*/  STG.E desc[UR6][R24.64], R29 ;  /* 0x0000001d18007986 */ /* 0x000fe2000c101906 */
[----:B------:R-:W-:-:S05]  /*0ae0*/  IMAD.WIDE R22, R5, 0x4, R24 ;  /* 0x0000000405167825 */ /* 0x000fca00078e0218 */
[----:B------:R-:W-:Y:S01]  /*0af0*/  STG.E desc[UR6][R22.64], R29 ;  /* 0x0000001d16007986 */ /* 0x000fe2000c101906 */
[----:B-1----:R-:W-:-:S05]  /*0b00*/  IMAD.WIDE R20, R5, 0x4, R22 ;  /* 0x0000000405147825 */ /* 0x002fca00078e0216 */
        /* <DEDUP_REMOVED lines=9> */
[----:B0-----:R-:W-:-:S05]  /*0ba0*/  IMAD.WIDE R20, R5, 0x4, R26 ;  /* 0x0000000405147825 */ /* 0x001fca00078e021a */
[----:B------:R1:W-:Y:S01]  /*0bb0*/  STG.E desc[UR6][R20.64], R29 ;  /* 0x0000001d14007986 */ /* 0x0003e2000c101906 */
[----:B------:R-:W-:Y:S05]  /*0bc0*/  @P0 BRA `(.L_x_14) ;  /* 0xfffffffc00b00947 */ /* 0x000fea000383ffff */
.L_x_13:
[----:B------:R-:W-:Y:S05]  /*0bd0*/  BSYNC.RECONVERGENT B1 ;  /* 0x0000000000017941 */ /* 0x000fea0003800200 */
.L_x_12:
[----:B------:R-:W-:Y:S05]  /*0be0*/  @!P1 BRA `(.L_x_11) ;  /* 0x0000000000809947 */ /* 0x000fea0003800000 */
[----:B------:R-:W-:Y:S01]  /*0bf0*/  ISETP.GE.U32.AND P0, PT, R2, 0x4, PT ;  /* 0x000000040200780c */ /* 0x000fe20003f06070 */
[----:B------:R-:W-:Y:S01]  /*0c00*/  BSSY.RECONVERGENT B1, `(.L_x_15) ;  /* 0x000000f000017945 */ /* 0x000fe20003800200 */
[----:B------:R-:W-:-:S04]  /*0c10*/  LOP3.LUT R8, R0, 0x3, RZ, 0xc0, !PT ;  /* 0x0000000300087812 */ /* 0x000fc800078ec0ff */
[----:B------:R-:W-:-:S07]  /*0c20*/  ISETP.NE.AND P1, PT, R8, RZ, PT ;  /* 0x000000ff0800720c */ /* 0x000fce0003f25270 */
[----:B------:R-:W-:Y:S06]  /*0c30*/  @!P0 BRA `(.L_x_16) ;  /* 0x00000000002c8947 */ /* 0x000fec0003800000 */
[----:B-1----:R-:W-:Y:S02]  /*0c40*/  IMAD R15, R4, R5, RZ ;  /* 0x00000005040f7224 */ /* 0x002fe400078e02ff */
        /* <DEDUP_REMOVED lines=10> */
.L_x_16:
[----:B------:R-:W-:Y:S05]  /*0cf0*/  BSYNC.RECONVERGENT B1 ;  /* 0x0000000000017941 */ /* 0x000fea0003800200 */
.L_x_15:
[----:B------:R-:W-:Y:S05]  /*0d00*/  @!P1 BRA `(.L_x_11) ;  /* 0x0000000000389947 */ /* 0x000fea0003800000 */
[----:B------:R-:W-:Y:S02]  /*0d10*/  ISETP.NE.AND P0, PT, R8, 0x1, PT ;  /* 0x000000010800780c */ /* 0x000fe40003f05270 */
[----:B------:R-:W-:-:S04]  /*0d20*/  LOP3.LUT R2, R0, 0x1, RZ, 0xc0, !PT ;  /* 0x0000000100027812 */ /* 0x000fc800078ec0ff */
[----:B------:R-:W-:-:S07]  /*0d30*/  ISETP.NE.U32.AND P1, PT, R2, 0x1, PT ;  /* 0x000000010200780c */ /* 0x000fce0003f25070 */
[C---:B01----:R-:W-:Y:S01]  /*0d40*/  @P0 IMAD R15, R4.reuse, R5, RZ ;  /* 0x00000005040f0224 */ /* 0x043fe200078e02ff */
[----:B------:R-:W-:Y:S01]  /*0d50*/  @P0 IADD3 R4, PT, PT, R4, 0x2, RZ ;  /* 0x0000000204040810 */ /* 0x000fe20007ffe0ff */
[----:B------:R-:W-:Y:S02]  /*0d60*/  @P0 IMAD.MOV.U32 R21, RZ, RZ, 0x7fffffff ;  /* 0x7fffffffff150424 */ /* 0x000fe400078e00ff */
[----:B------:R-:W-:-:S04]  /*0d70*/  @P0 IMAD.WIDE R14, R15, 0x4, R12 ;  /* 0x000000040f0e0825 */ /* 0x000fc800078e020c */
[----:B------:R-:W-:Y:S01]  /*0d80*/  @!P1 IMAD R17, R4, R5, RZ ;  /* 0x0000000504119224 */ /* 0x000fe200078e02ff */
[----:B------:R2:W-:Y:S01]  /*0d90*/  @P0 STG.E desc[UR6][R14.64], R21 ;  /* 0x000000150e000986 */ /* 0x0005e2000c101906 */
[----:B------:R-:W-:-:S04]  /*0da0*/  @P0 IMAD.WIDE R18, R5, 0x4, R14 ;  /* 0x0000000405120825 */ /* 0x000fc800078e020e */
[----:B------:R-:W-:Y:S01]  /*0db0*/  @!P1 IMAD.MOV.U32 R23, RZ, RZ, 0x7fffffff ;  /* 0x7fffffffff179424 */ /* 0x000fe200078e00ff */
[----:B------:R2:W-:Y:S01]  /*0dc0*/  @P0 STG.E desc[UR6][R18.64], R21 ;  /* 0x0000001512000986 */ /* 0x0005e2000c101906 */
[----:B------:R-:W-:-:S05]  /*0dd0*/  @!P1 IMAD.WIDE R16, R17, 0x4, R12 ;  /* 0x0000000411109825 */ /* 0x000fca00078e020c */
[----:B------:R2:W-:Y:S02]  /*0de0*/  @!P1 STG.E desc[UR6][R16.64], R23 ;  /* 0x0000001710009986 */ /* 0x0005e4000c101906 */
.L_x_11:
[----:B------:R-:W-:Y:S05]  /*0df0*/  BSYNC.RECONVERGENT B0 ;  /* 0x0000000000007941 */ /* 0x000fea0003800200 */
.L_x_10:
[----:B------:R-:W-:Y:S01]  /*0e00*/  ISETP.GT.U32.AND P0, PT, R9, 0x1, PT ;  /* 0x000000010900780c */ /* 0x000fe20003f04070 */
[----:B------:R-:W-:-:S03]  /*0e10*/  IMAD R5, R0, R5, RZ ;  /* 0x0000000500057224 */ /* 0x000fc600078e02ff */
[----:B------:R-:W-:Y:S01]  /*0e20*/  FSEL R9, RZ, +QNAN , P0 ;  /* 0x7fffffffff097808 */ /* 0x000fe20000000000 */
[----:B------:R-:W-:Y:S01]  /*0e30*/  IMAD.WIDE R4, R5, 0x4, R12 ;  /* 0x0000000405047825 */ /* 0x000fe200078e020c */
[----:B------:R-:W-:-:S04]  /*0e40*/  ISETP.GE.AND P0, PT, R3, R11, PT ;  /* 0x0000000b0300720c */ /* 0x000fc80003f06270 */
[----:B------:R3:W-:Y:S09]  /*0e50*/  STG.E desc[UR6][R4.64], R9 ;  /* 0x0000000904007986 */ /* 0x0007f2000c101906 */
[----:B------:R-:W-:Y:S05]  /*0e60*/  @P0 EXIT ;  /* 0x000000000000094d */ /* 0x000fea0003800000 */
[----:B------:R-:W-:Y:S01]  /*0e70*/  BSSY.RECONVERGENT B0, `(.L_x_17) ;  /* 0x0000047000007945 */ /* 0x000fe20003800200 */
[----:B012---:R-:W-:-:S07]  /*0e80*/  MOV R14, R3 ;  /* 0x00000003000e7202 */ /* 0x007fce0000000f00 */
.L_x_23:
[----:B------:R-:W-:Y:S01]  /*0e90*/  IMAD.MOV.U32 R11, RZ, RZ, RZ ;  /* 0x000000ffff0b7224 */ /* 0x000fe200078e00ff */
[----:B---3--:R-:W-:Y:S02]  /*0ea0*/  CS2R R4, SRZ ;  /* 0x0000000000047805 */ /* 0x008fe4000001ff00 */
[----:B0-----:R-:W-:-:S07]  /*0eb0*/  CS2R R8, SRZ ;  /* 0x0000000000087805 */ /* 0x001fce000001ff00 */
.L_x_18:
[----:B------:R-:W0:Y:S01]  /*0ec0*/  LDCU UR8, c[0x0][0x388] ;  /* 0x00007100ff0877ac */ /* 0x000e220008000800 */
[----:B------:R-:W-:Y:S01]  /*0ed0*/  LOP3.LUT R15, RZ, R11, RZ, 0x33, !PT ;  /* 0x0000000bff0f7212 */ /* 0x000fe200078e33ff */
[----:B------:R-:W-:Y:S01]  /*0ee0*/  IMAD.IADD R17, R14, 0x1, -R11 ;  /* 0x000000010e117824 */ /* 0x000fe200078e0a0b */
[----:B------:R-:W1:Y:S02]  /*0ef0*/  LDCU.64 UR4, c[0x0][0x380] ;  /* 0x00007000ff0477ac */ /* 0x000e640008000a00 */
[----:B------:R-:W-:Y:S01]  /*0f00*/  IADD3 R15, PT, PT, R15, R14, RZ ;  /* 0x0000000e0f0f7210 */ /* 0x000fe20007ffe0ff */
[----:B0-----:R-:W-:-:S04]  /*0f10*/  IMAD.WIDE R16, R17, UR8, R6 ;  /* 0x0000000811107c25 */ /* 0x001fc8000f8e0206 */
[----:B------:R-:W-:Y:S01]  /*0f20*/  IMAD.WIDE R18, R15, UR8, R6 ;  /* 0x000000080f127c25 */ /* 0x000fe2000f8e0206 */
[----:B-1----:R-:W-:Y:S02]  /*0f30*/  LEA R22, P0, R16, UR4, 0x2 ;  /* 0x0000000410167c11 */ /* 0x002fe4000f8010ff */
[----:B------:R-:W-:Y:S01]  /*0f40*/  LEA R24, P1, R18, UR4, 0x2 ;  /* 0x0000000412187c11 */ /* 0x000fe2000f8210ff */
[----:B------:R-:W0:Y:S01]  /*0f50*/  LDCU UR4, c[0x0][0x390] ;  /* 0x00007200ff0477ac */ /* 0x000e220008000800 */
[----:B------:R-:W-:Y:S02]  /*0f60*/  LEA.HI.X R23, R16, UR5, R17, 0x2, P0 ;  /* 0x0000000510177c11 */ /* 0x000fe400080f1411 */
[----:B------:R-:W-:-:S03]  /*0f70*/  LEA.HI.X R25, R18, UR5, R19, 0x2, P1 ;  /* 0x0000000512197c11 */ /* 0x000fc600088f1413 */
[----:B------:R-:W2:Y:S04]  /*0f80*/  LDG.E.CONSTANT R22, desc[UR6][R22.64] ;  /* 0x0000000616167981 */ /* 0x000ea8000c1e9900 */
[----:B------:R-:W3:Y:S01]  /*0f90*/  LDG.E.CONSTANT R24, desc[UR6][R24.64] ;  /* 0x0000000618187981 */ /* 0x000ee2000c1e9900 */
[----:B------:R-:W-:-:S05]  /*0fa0*/  VIADD R11, R11, 0x1 ;  /* 0x000000010b0b7836 */ /* 0x000fca0000000000 */
[----:B0-----:R-:W-:Y:S01]  /*0fb0*/  ISETP.NE.AND P2, PT, R11, UR4, PT ;  /* 0x000000040b007c0c */ /* 0x001fe2000bf45270 */
[----:B--2---:R-:W-:Y:S08]  /*0fc0*/  F2F.F64.F32 R16, R22 ;  /* 0x0000001600107310 */ /* 0x004ff00000201800 */
[----:B---3--:R-:W0:Y:S02]  /*0fd0*/  F2F.F64.F32 R18, R24 ;  /* 0x0000001800127310 */ /* 0x008e240000201800 */
[----:B0-----:R-:W-:-:S08]  /*0fe0*/  DADD R16, R16, -R18 ;  /* 0x0000000010107229 */ /* 0x001fd00000000812 */
[C---:B------:R-:W-:Y:S02]  /*0ff0*/  DADD R18, R16.reuse, R8 ;  /* 0x0000000010127229 */ /* 0x040fe40000000008 */
[C---:B------:R-:W-:Y:S02]  /*1000*/  DADD R20, -R16.reuse, R4 ;  /* 0x0000000010147229 */ /* 0x040fe40000000104 */
[C---:B------:R-:W-:Y:S02]  /*1010*/  DSETP.GT.AND P0, PT, R16.reuse, RZ, PT ;  /* 0x000000ff1000722a */ /* 0x040fe40003f04000 */
[----:B------:R-:W-:-:S04]  /*1020*/  DSETP.GEU.AND P1, PT, R16, RZ, PT ;  /* 0x000000ff1000722a */ /* 0x000fc80003f2e000 */
[----:B------:R-:W-:Y:S02]  /*1030*/  FSEL R8, R8, R18, !P0 ;  /* 0x0000001208087208 */ /* 0x000fe40004000000 */
[----:B------:R-:W-:Y:S02]  /*1040*/  FSEL R9, R9, R19, !P0 ;  /* 0x0000001309097208 */ /* 0x000fe40004000000 */
[----:B------:R-:W-:Y:S02]  /*1050*/  FSEL R4, R20, R4, !P1 ;  /* 0x0000000414047208 */ /* 0x000fe40004800000 */
[----:B------:R-:W-:Y:S01]  /*1060*/  FSEL R5, R21, R5, !P1 ;  /* 0x0000000515057208 */ /* 0x000fe20004800000 */
[----:B------:R-:W-:Y:S06]  /*1070*/  @P2 BRA `(.L_x_18) ;  /* 0xfffffffc00902947 */ /* 0x000fec000383ffff */
[----:B------:R-:W-:Y:S01]  /*1080*/  DADD R10, R4, R8 ;  /* 0x00000000040a7229 */ /* 0x000fe20000000008 */
[----:B------:R-:W-:Y:S01]  /*1090*/  BSSY.RECONVERGENT B1, `(.L_x_19) ;  /* 0x000001d000017945 */ /* 0x000fe20003800200 */
[----:B------:R-:W-:-:S06]  /*10a0*/  IMAD.MOV.U32 R15, RZ, RZ, RZ ;  /* 0x000000ffff0f7224 */ /* 0x000fcc00078e00ff */
[----:B------:R-:W-:-:S14]  /*10b0*/  DSETP.NEU.AND P0, PT, R10, RZ, PT ;  /* 0x000000ff0a00722a */ /* 0x000fdc0003f0d000 */
[----:B------:R-:W-:Y:S05]  /*10c0*/  @!P0 BRA `(.L_x_20) ;  /* 0x0000000000648947 */ /* 0x000fea0003800000 */
[----:B------:R-:W0:Y:S01]  /*10d0*/  MUFU.RCP64H R17, R11 ;  /* 0x0000000b00117308 */ /* 0x000e220000001800 */
[----:B------:R-:W-:Y:S01]  /*10e0*/  MOV R16, 0x1 ;  /* 0x0000000100107802 */ /* 0x000fe20000000f00 */
[----:B------:R-:W-:Y:S01]  /*10f0*/  DADD R8, -R4, R8 ;  /* 0x0000000004087229 */ /* 0x000fe20000000108 */
[----:B------:R-:W-:Y:S09]  /*1100*/  BSSY.RECONVERGENT B2, `(.L_x_21) ;  /* 0x0000014000027945 */ /* 0x000ff20003800200 */
[----:B------:R-:W-:Y:S01]  /*1110*/  FSETP.GEU.AND P1, PT, |R9|, 6.5827683646048100446e-37, PT ;  /* 0x036000000900780b */ /* 0x000fe20003f2e200 */
[----:B0-----:R-:W-:-:S08]  /*1120*/  DFMA R18, -R10, R16, 1 ;  /* 0x3ff000000a12742b */ /* 0x001fd00000000110 */
[----:B------:R-:W-:-:S08]  /*1130*/  DFMA R18, R18, R18, R18 ;  /* 0x000000121212722b */ /* 0x000fd00000000012 */
[----:B------:R-:W-:-:S08]  /*1140*/  DFMA R18, R16, R18, R16 ;  /* 0x000000121012722b */ /* 0x000fd00000000010 */
[----:B------:R-:W-:-:S08]  /*1150*/  DFMA R16, -R10, R18, 1 ;  /* 0x3ff000000a10742b */ /* 0x000fd00000000112 */
[----:B------:R-:W-:-:S08]  /*1160*/  DFMA R16, R18, R16, R18 ;  /* 0x000000101210722b */ /* 0x000fd00000000012 */
[----:B------:R-:W-:-:S08]  /*1170*/  DMUL R4, R8, R16 ;  /* 0x0000001008047228 */ /* 0x000fd00000000000 */
[----:B------:R-:W-:-:S08]  /*1180*/  DFMA R18, -R10, R4, R8 ;  /* 0x000000040a12722b */ /* 0x000fd00000000108 */
[----:B------:R-:W-:-:S10]  /*1190*/  DFMA R4, R16, R18, R4 ;  /* 0x000000121004722b */ /* 0x000fd40000000004 */
[----:B------:R-:W-:-:S05]  /*11a0*/  FFMA R0, RZ, R11, R5 ;  /* 0x0000000bff007223 */ /* 0x000fca0000000005 */
[----:B------:R-:W-:-:S13]  /*11b0*/  FSETP.GT.AND P0, PT, |R0|, 1.469367938527859385e-39, PT ;  /* 0x001000000000780b */ /* 0x000fda0003f04200 */
[----:B------:R-:W-:Y:S05]  /*11c0*/  @P0 BRA P1, `(.L_x_22) ;  /* 0x00000000001c0947 */ /* 0x000fea0000800000 */
[----:B------:R-:W-:Y:S01]  /*11d0*/  IMAD.MOV.U32 R25, RZ, RZ, R9 ;  /* 0x000000ffff197224 */ /* 0x000fe200078e0009 */
[----:B------:R-:W-:Y:S01]  /*11e0*/  MOV R17, R11 ;  /* 0x0000000b00117202 */ /* 0x000fe20000000f00 */
[----:B------:R-:W-:Y:S01]  /*11f0*/  IMAD.MOV.U32 R16, RZ, RZ, R10 ;  /* 0x000000ffff107224 */ /* 0x000fe200078e000a */
[----:B------:R-:W-:-:S07]  /*1200*/  MOV R0, 0x1220 ;  /* 0x0000122000007802 */ /* 0x000fce0000000f00 */
[----:B------:R-:W-:Y:S05]  /*1210*/  CALL.REL.NOINC `($__internal_0_$__cuda_sm20_div_rn_f64_full) ;  /* 0x0000001c006c7944 */ /* 0x000fea0003c00000 */
[----:B------:R-:W-:Y:S02]  /*1220*/  IMAD.MOV.U32 R4, RZ, RZ, R20 ;  /* 0x000000ffff047224 */ /* 0x000fe400078e0014 */
[----:B------:R-:W-:-:S07]  /*1230*/  IMAD.MOV.U32 R5, RZ, RZ, R21 ;  /* 0x000000ffff057224 */ /* 0x000fce00078e0015 */
.L_x_22:
[----:B------:R-:W-:Y:S05]  /*1240*/  BSYNC.RECONVERGENT B2 ;  /* 0x0000000000027941 */ /* 0x000fea0003800200 */
.L_x_21:
[----:B------:R0:W1:Y:S02]  /*1250*/  F2F.F32.F64 R15, R4 ;  /* 0x00000004000f7310 */ /* 0x0000640000301000 */
.L_x_20:
[----:B------:R-:W-:Y:S05]  /*1260*/  BSYNC.RECONVERGENT B1 ;  /* 0x0000000000017941 */ /* 0x000fea0003800200 */
.L_x_19:
[----:B0-----:R-:W0:Y:S02]  /*1270*/  LDC.64 R4, c[0x0][0x388] ;  /* 0x0000e200ff047b82 */ /* 0x001e240000000a00 */
[C---:B0-----:R-:W-:Y:S01]  /*1280*/  IMAD R9, R14.reuse, R4, RZ ;  /* 0x000000040e097224 */ /* 0x041fe200078e02ff */
[----:B------:R-:W-:-:S03]  /*1290*/  IADD3 R14, PT, PT, R14, 0x1, RZ ;  /* 0x000000010e0e7810 */ /* 0x000fc60007ffe0ff */
[----:B------:R-:W-:Y:S01]  /*12a0*/  IMAD.WIDE R8, R9, 0x4, R12 ;  /* 0x0000000409087825 */ /* 0x000fe200078e020c */
[----:B------:R-:W-:-:S04]  /*12b0*/  ISETP.GE.AND P0, PT, R14, R5, PT ;  /* 0x000000050e00720c */ /* 0x000fc80003f06270 */
[----:B-1----:R0:W-:Y:S09]  /*12c0*/  STG.E desc[UR6][R8.64], R15 ;  /* 0x0000000f08007986 */ /* 0x0021f2000c101906 */
[----:B------:R-:W-:Y:S05]  /*12d0*/  @!P0 BRA `(.L_x_23) ;  /* 0xfffffff800ec8947 */ /* 0x000fea000383ffff */
[----:B------:R-:W-:Y:S05]  /*12e0*/  BSYNC.RECONVERGENT B0 ;  /* 0x0000000000007941 */ /* 0x000fea0003800200 */
.L_x_17:
[----:B------:R-:W1:Y:S02]  /*12f0*/  LDCU UR5, c[0x0][0x390] ;  /* 0x00007200ff0577ac */ /* 0x000e640008000800 */
[----:B-1----:R-:W-:Y:S02]  /*1300*/  UIADD3 UR4, UPT, UPT, UR5, -0x1, URZ ;  /* 0xffffffff05047890 */ /* 0x002fe4000fffe0ff */
[----:B------:R-:W1:Y:S01]  /*1310*/  I2F.F64.U32 R6, UR5 ;  /* 0x0000000500067d12 */ /* 0x000e620008201800 */
[----:B------:R-:W-:-:S07]  /*1320*/  UISETP.GE.U32.AND UP0, UPT, UR5, 0x2, UPT ;  /* 0x000000020500788c */ /* 0x000fce000bf06070 */
[----:B0-----:R-:W0:Y:S01]  /*1330*/  I2F.F64.U32 R14, UR4 ;  /* 0x00000004000e7d12 */ /* 0x001e220008201800 */
[----:B-1----:R-:W-:-:S08]  /*1340*/  DMUL R6, R6, 0.5 ;  /* 0x3fe0000006067828 */ /* 0x002fd00000000000 */
[----:B0-----:R-:W-:Y:S01]  /*1350*/  DMUL R14, R6, R14 ;  /* 0x0000000e060e7228 */ /* 0x001fe20000000000 */
[----:B------:R-:W-:Y:S10]  /*1360*/  BRA.U !UP0, `(.L_x_24) ;  /* 0x0000001108dc7547 */ /* 0x000ff4000b800000 */
[----:B------:R-:W-:-:S14]  /*1370*/  DSETP.NEU.AND P0, PT, R14, RZ, PT ;  /* 0x000000ff0e00722a */ /* 0x000fdc0003f0d000 */
[----:B------:R-:W-:Y:S05]  /*1380*/  @!P0 BRA `(.L_x_25) ;  /* 0x0000000c00d88947 */ /* 0x000fea0003800000 */
.L_x_34:
[----:B0-----:R-:W0:Y:S01]  /*1390*/  LDCU UR4, c[0x0][0x388] ;  /* 0x00007100ff0477ac */ /* 0x001e220008000800 */
[C---:B------:R-:W-:Y:S01]  /*13a0*/  VIADD R5, R3.reuse, 0xfffffffc ;  /* 0xfffffffc03057836 */ /* 0x040fe20000000000 */
[----:B------:R-:W-:Y:S01]  /*13b0*/  MOV R0, 0x1 ;  /* 0x0000000100007802 */ /* 0x000fe20000000f00 */
[----:B------:R-:W-:Y:S01]  /*13c0*/  VIADD R6, R3, 0xfffffffd ;  /* 0xfffffffd03067836 */ /* 0x000fe20000000000 */
[----:B------:R-:W-:Y:S01]  /*13d0*/  PRMT R2, RZ, 0x7610, R2 ;  /* 0x00007610ff027816 */ /* 0x000fe20000000002 */
[----:B------:R-:W-:Y:S01]  /*13e0*/  IMAD.MOV.U32 R24, RZ, RZ, RZ ;  /* 0x000000ffff187224 */ /* 0x000fe200078e00ff */
[----:B------:R-:W-:Y:S01]  /*13f0*/  PRMT R9, RZ, 0x7610, R9 ;  /* 0x00007610ff097816 */ /* 0x000fe20000000009 */
[----:B------:R-:W-:Y:S02]  /*1400*/  IMAD.MOV.U32 R4, RZ, RZ, RZ ;  /* 0x000000ffff047224 */ /* 0x000fe400078e00ff */
[----:B0-----:R-:W-:Y:S02]  /*1410*/  IMAD R5, R5, UR4, RZ ;  /* 0x0000000405057c24 */ /* 0x001fe4000f8e02ff */
[----:B------:R-:W-:-:S02]  /*1420*/  IMAD R6, R6, UR4, RZ ;  /* 0x0000000406067c24 */ /* 0x000fc4000f8e02ff */
[----:B------:R-:W-:-:S07]  /*1430*/  IMAD R7, R3, UR4, RZ ;  /* 0x0000000403077c24 */ /* 0x000fce000f8e02ff */
.L_x_31:
[----:B0-----:R-:W0:Y:S01]  /*1440*/  LDC R8, c[0x0][0x388] ;  /* 0x0000e200ff087b82 */ /* 0x001e220000000800 */
[----:B------:R-:W-:-:S05]  /*1450*/  IADD3 R11, PT, PT, -R0, R3, RZ ;  /* 0x00000003000b7210 */ /* 0x000fca0007ffe1ff */
[----:B0-----:R-:W-:-:S04]  /*1460*/  IMAD R11, R11, R8, RZ ;  /* 0x000000080b0b7224 */ /* 0x001fc800078e02ff */
[----:B------:R-:W-:-:S05]  /*1470*/  IMAD.WIDE R18, R11, 0x4, R12 ;  /* 0x000000040b127825 */ /* 0x000fca00078e020c */
[----:B------:R-:W2:Y:S01]  /*1480*/  LDG.E R16, desc[UR6][R18.64] ;  /* 0x0000000612107981 */ /* 0x000ea2000c1e1900 */
[----:B------:R-:W-:Y:S01]  /*1490*/  ISETP.GE.U32.AND P1, PT, R4, 0x7, PT ;  /* 0x000000070400780c */ /* 0x000fe20003f26070 */
[----:B------:R-:W-:Y:S01]  /*14a0*/  IMAD.MOV.U32 R4, RZ, RZ, R0 ;  /* 0x000000ffff047224 */ /* 0x000fe200078e0000 */
[----:B------:R-:W-:Y:S01]  /*14b0*/  MOV R10, RZ ;  /* 0x000000ff000a7202 */ /* 0x000fe20000000f00 */
[----:B------:R-:W-:-:S03]  /*14c0*/  VIADD R9, R9, 0x1 ;  /* 0x0000000109097836 */ /* 0x000fc60000000000 */
[----:B------:R-:W-:Y:S01]  /*14d0*/  LOP3.LUT P0, RZ, R4, 0x7, RZ, 0xc0, !PT ;  /* 0x0000000704ff7812 */ /* 0x000fe2000780c0ff */
[----:B--2---:R-:W0:Y:S06]  /*14e0*/  F2F.F64.F32 R16, R16 ;  /* 0x0000001000107310 */ /* 0x004e2c0000201800 */
[----:B------:R-:W-:Y:S06]  /*14f0*/  @!P1 BRA `(.L_x_26) ;  /* 0x0000000400809947 */ /* 0x000fec0003800000 */
[C---:B------:R-:W-:Y:S01]  /*1500*/  IADD3 R19, PT, PT, R3.reuse, -0x7, RZ ;  /* 0xfffffff903137810 */ /* 0x040fe20007ffe0ff */
[C---:B------:R-:W-:Y:S01]  /*1510*/  VIADD R21, R3.reuse, 0xffffffff ;  /* 0xffffffff03157836 */ /* 0x040fe20000000000 */
[C---:B------:R-:W-:Y:S01]  /*1520*/  LOP3.LUT R0, R4.reuse, 0xfffffff8, RZ, 0xc0, !PT ;  /* 0xfffffff804007812 */ /* 0x040fe200078ec0ff */
[C---:B------:R-:W-:Y:S01]  /*1530*/  VIADD R27, R3.reuse, 0xfffffffa ;  /* 0xfffffffa031b7836 */ /* 0x040fe20000000000 */
[----:B------:R-:W-:Y:S01]  /*1540*/  LOP3.LUT R10, R4, 0x7ffffff8, RZ, 0xc0, !PT ;  /* 0x7ffffff8040a7812 */ /* 0x000fe200078ec0ff */
[C---:B------:R-:W-:Y:S01]  /*1550*/  VIADD R25, R3.reuse, 0xfffffffb ;  /* 0xfffffffb03197836 */ /* 0x040fe20000000000 */
[----:B------:R-:W-:Y:S01]  /*1560*/  MOV R20, R7 ;  /* 0x0000000700147202 */ /* 0x000fe20000000f00 */
[----:B------:R-:W-:Y:S01]  /*1570*/  VIADD R23, R3, 0xfffffffe ;  /* 0xfffffffe03177836 */ /* 0x000fe20000000000 */
[----:B------:R-:W-:Y:S01]  /*1580*/  MOV R29, R5 ;  /* 0x00000005001d7202 */ /* 0x000fe20000000f00 */
[----:B------:R-:W-:Y:S02]  /*1590*/  IMAD.MOV.U32 R11, RZ, RZ, R6 ;  /* 0x000000ffff0b7224 */ /* 0x000fe400078e0006 */
[----:B------:R-:W-:-:S02]  /*15a0*/  IMAD R21, R21, R8, RZ ;  /* 0x0000000815157224 */ /* 0x000fc400078e02ff */
[-C--:B------:R-:W-:Y:S02]  /*15b0*/  IMAD R27, R27, R8.reuse, RZ ;  /* 0x000000081b1b7224 */ /* 0x080fe400078e02ff */
[-C--:B------:R-:W-:Y:S02]  /*15c0*/  IMAD R22, R19, R8.reuse, RZ ;  /* 0x0000000813167224 */ /* 0x080fe400078e02ff */
[-C--:B------:R-:W-:Y:S02]  /*15d0*/  IMAD R25, R25, R8.reuse, RZ ;  /* 0x0000000819197224 */ /* 0x080fe400078e02ff */
[----:B------:R-:W-:Y:S02]  /*15e0*/  IMAD R23, R23, R8, RZ ;  /* 0x0000000817177224 */ /* 0x000fe400078e02ff */
[----:B------:R-:W-:-:S07]  /*15f0*/  IMAD.MOV R0, RZ, RZ, -R0 ;  /* 0x000000ffff007224 */ /* 0x000fce00078e0a00 */
.L_x_27:
[----:B------:R-:W-:-:S05]  /*1600*/  IMAD.WIDE R18, R20, 0x4, R12 ;  /* 0x0000000414127825 */ /* 0x000fca00078e020c */
[----:B------:R-:W2:Y:S02]  /*1610*/  LDG.E R26, desc[UR6][R18.64] ;  /* 0x00000006121a7981 */ /* 0x000ea4000c1e1900 */
[----:B--2---:R-:W0:Y:S02]  /*1620*/  F2F.F64.F32 R18, R26 ;  /* 0x0000001a00127310 */ /* 0x004e240000201800 */
[----:B0-----:R-:W-:-:S08]  /*1630*/  DADD R18, R16, -R18 ;  /* 0x0000000010127229 */ /* 0x001fd00000000812 */
[C---:B------:R-:W-:Y:S02]  /*1640*/  DSETP.GT.AND P1, PT, R18.reuse, RZ, PT ;  /* 0x000000ff1200722a */ /* 0x040fe40003f24000 */
[----:B------:R-:W-:Y:S01]  /*1650*/  DSETP.GEU.AND P3, PT, R18, RZ, PT ;  /* 0x000000ff1200722a */ /* 0x000fe20003f6e000 */
[----:B------:R-:W-:-:S05]  /*1660*/  IMAD.WIDE R18, R21, 0x4, R12 ;  /* 0x0000000415127825 */ /* 0x000fca00078e020c */
[----:B------:R-:W2:Y:S01]  /*1670*/  LDG.E R26, desc[UR6][R18.64] ;  /* 0x00000006121a7981 */ /* 0x000ea2000c1e1900 */
[----:B------:R-:W-:-:S04]  /*1680*/  SEL R28, RZ, 0x1, P3 ;  /* 0x00000001ff1c7807 */ /* 0x000fc80001800000 */
[----:B------:R-:W-:Y:S01]  /*1690*/  SEL R28, R28, 0xffffffff, !P1 ;  /* 0xffffffff1c1c7807 */ /* 0x000fe20004800000 */
[----:B--2---:R-:W0:Y:S02]  /*16a0*/  F2F.F64.F32 R18, R26 ;  /* 0x0000001a00127310 */ /* 0x004e240000201800 */
[----:B0-----:R-:W-:-:S08]  /*16b0*/  DADD R18, R16, -R18 ;  /* 0x0000000010127229 */ /* 0x001fd00000000812 */
[C---:B------:R-:W-:Y:S02]  /*16c0*/  DSETP.GEU.AND P4, PT, R18.reuse, RZ, PT ;  /* 0x000000ff1200722a */ /* 0x040fe40003f8e000 */
[----:B------:R-:W-:-:S04]  /*16d0*/  DSETP.GT.AND P2, PT, R18, RZ, PT ;  /* 0x000000ff1200722a */ /* 0x000fc80003f44000 */
[----:B------:R-:W-:-:S04]  /*16e0*/  SEL R18, RZ, 0x1, P4 ;  /* 0x00000001ff127807 */ /* 0x000fc80002000000 */
[----:B------:R-:W-:-:S04]  /*16f0*/  SEL R19, R18, 0xffffffff, !P2 ;  /* 0xffffffff12137807 */ /* 0x000fc80005000000 */
[----:B------:R-:W-:Y:S01]  /*1700*/  IADD3 R24, PT, PT, R19, R28, R24 ;  /* 0x0000001c13187210 */ /* 0x000fe20007ffe018 */
        /* <DEDUP_REMOVED lines=42> */
[----:B------:R-:W-:Y:S01]  /*19b0*/  SEL R26, RZ, 0x1, P3 ;  /* 0x00000001ff1a7807 */ /* 0x000fe20001800000 */
[----:B------:R-:W-:-:S03]  /*19c0*/  VIADD R0, R0, 0x8 ;  /* 0x0000000800007836 */ /* 0x000fc60000000000 */
[----:B------:R-:W-:Y:S02]  /*19d0*/  SEL R26, R26, 0xffffffff, !P1 ;  /* 0xffffffff1a1a7807 */ /* 0x000fe40004800000 */
[----:B------:R-:W-:Y:S01]  /*19e0*/  ISETP.NE.AND P1, PT, R0, RZ, PT ;  /* 0x000000ff0000720c */ /* 0x000fe20003f25270 */
[----:B--2---:R-:W0:Y:S02]  /*19f0*/  F2F.F64.F32 R18, R28 ;  /* 0x0000001c00127310 */ /* 0x004e240000201800 */
[----:B0-----:R-:W-:-:S08]  /*1a00*/  DADD R18, R16, -R18 ;  /* 0x0000000010127229 */ /* 0x001fd00000000812 */
[C---:B------:R-:W-:Y:S02]  /*1a10*/  DSETP.GEU.AND P4, PT, R18.reuse, RZ, PT ;  /* 0x000000ff1200722a */ /* 0x040fe40003f8e000 */
[----:B------:R-:W-:-:S04]  /*1a20*/  DSETP.GT.AND P2, PT, R18, RZ, PT ;  /* 0x000000ff1200722a */ /* 0x000fc80003f44000 */
[----:B------:R-:W-:-:S04]  /*1a30*/  SEL R18, RZ, 0x1, P4 ;  /* 0x00000001ff127807 */ /* 0x000fc80002000000 */
[----:B------:R-:W-:-:S04]  /*1a40*/  SEL R19, R18, 0xffffffff, !P2 ;  /* 0xffffffff12137807 */ /* 0x000fc80005000000 */
[----:B------:R-:W-:Y:S01]  /*1a50*/  IADD3 R24, PT, PT, R19, R26, R24 ;  /* 0x0000001a13187210 */ /* 0x000fe20007ffe018 */
[----:B------:R-:W-:-:S04]  /*1a60*/  IMAD.MOV R26, RZ, RZ, -R8 ;  /* 0x000000ffff1a7224 */ /* 0x000fc800078e0a08 */
[C---:B------:R-:W-:Y:S01]  /*1a70*/  IMAD R27, R26.reuse, 0x8, R27 ;  /* 0x000000081a1b7824 */ /* 0x040fe200078e021b */
[C---:B------:R-:W-:Y:S01]  /*1a80*/  LEA R22, R26.reuse, R22, 0x3 ;  /* 0x000000161a167211 */ /* 0x040fe200078e18ff */
[C---:B------:R-:W-:Y:S01]  /*1a90*/  IMAD R25, R26.reuse, 0x8, R25 ;  /* 0x000000081a197824 */ /* 0x040fe200078e0219 */
[C---:B------:R-:W-:Y:S01]  /*1aa0*/  LEA R29, R26.reuse, R29, 0x3 ;  /* 0x0000001d1a1d7211 */ /* 0x040fe200078e18ff */
[C---:B------:R-:W-:Y:S01]  /*1ab0*/  IMAD R11, R26.reuse, 0x8, R11 ;  /* 0x000000081a0b7824 */ /* 0x040fe200078e020b */
[C---:B------:R-:W-:Y:S01]  /*1ac0*/  LEA R23, R26.reuse, R23, 0x3 ;  /* 0x000000171a177211 */ /* 0x040fe200078e18ff */
[C---:B------:R-:W-:Y:S02]  /*1ad0*/  IMAD R21, R26.reuse, 0x8, R21 ;  /* 0x000000081a157824 */ /* 0x040fe400078e0215 */
[----:B------:R-:W-:Y:S01]  /*1ae0*/  IMAD R20, R26, 0x8, R20 ;  /* 0x000000081a147824 */ /* 0x000fe200078e0214 */
[----:B------:R-:W-:Y:S06]  /*1af0*/  @P1 BRA `(.L_x_27) ;  /* 0xfffffff800c01947 */ /* 0x000fec000383ffff */
.L_x_26:
[----:B------:R-:W-:Y:S05]  /*1b00*/  @!P0 BRA `(.L_x_28) ;  /* 0x0000000400648947 */ /* 0x000fea0003800000 */
[----:B------:R-:W-:-:S04]  /*1b10*/  LOP3.LUT R11, R9, 0x7, RZ, 0xc0, !PT ;  /* 0x00000007090b7812 */ /* 0x000fc800078ec0ff */
[C---:B------:R-:W-:Y:S01]  /*1b20*/  LOP3.LUT P0, RZ, R11.reuse, 0x3, RZ, 0xc0, !PT ;  /* 0x000000030bff7812 */ /* 0x040fe2000780c0ff */
[----:B------:R-:W-:-:S05]  /*1b30*/  VIADD R0, R11, 0xffffffff ;  /* 0xffffffff0b007836 */ /* 0x000fca0000000000 */
[----:B------:R-:W-:-:S13]  /*1b40*/  ISETP.GE.U32.AND P1, PT, R0, 0x3, PT ;  /* 0x000000030000780c */ /* 0x000fda0003f26070 */
[----:B------:R-:W-:Y:S05]  /*1b50*/  @!P1 BRA `(.L_x_29) ;  /* 0x0000000000b09947 */ /* 0x000fea0003800000 */
[----:B------:R-:W-:Y:S02]  /*1b60*/  LOP3.LUT R0, RZ, R10, RZ, 0x33, !PT ;  /* 0x0000000aff007212 */ /* 0x000fe400078e33ff */
[----:B------:R-:W-:-:S03]  /*1b70*/  IADD3 R11, PT, PT, -R10, R3, RZ ;  /* 0x000000030a0b7210 */ /* 0x000fc60007ffe1ff */
[----:B------:R-:W-:Y:S02]  /*1b80*/  IMAD.IADD R21, R0, 0x1, R3 ;  /* 0x0000000100157824 */ /* 0x000fe400078e0203 */
[CC--:B------:R-:W-:Y:S02]  /*1b90*/  IMAD R19, R11.reuse, R8.reuse, RZ ;  /* 0x000000080b137224 */ /* 0x0c0fe400078e02ff */
[C---:B------:R-:W-:Y:S01]  /*1ba0*/  VIADD R23, R11.reuse, 0xfffffffe ;  /* 0xfffffffe0b177836 */ /* 0x040fe20000000000 */
[----:B------:R-:W-:Y:S01]  /*1bb0*/  IADD3 R11, PT, PT, R11, -0x3, RZ ;  /* 0xfffffffd0b0b7810 */ /* 0x000fe20007ffe0ff */
[----:B------:R-:W-:Y:S02]  /*1bc0*/  IMAD R21, R21, R8, RZ ;  /* 0x0000000815157224 */ /* 0x000fe400078e02ff */
[----:B------:R-:W-:-:S04]  /*1bd0*/  IMAD.WIDE R18, R19, 0x4, R12 ;  /* 0x0000000413127825 */ /* 0x000fc800078e020c */
[-C--:B------:R-:W-:Y:S01]  /*1be0*/  IMAD R29, R11, R8.reuse, RZ ;  /* 0x000000080b1d7224 */ /* 0x080fe200078e02ff */
[----:B------:R1:W2:Y:S01]  /*1bf0*/  LDG.E R0, desc[UR6][R18.64] ;  /* 0x0000000612007981 */ /* 0x0002a2000c1e1900 */
[----:B------:R-:W-:Y:S02]  /*1c00*/  IMAD R23, R23, R8, RZ ;  /* 0x0000000817177224 */ /* 0x000fe400078e02ff */
[----:B------:R-:W-:-:S04]  /*1c10*/  IMAD.WIDE R20, R21, 0x4, R12 ;  /* 0x0000000415147825 */ /* 0x000fc800078e020c */
[--C-:B------:R-:W-:Y:S01]  /*1c20*/  IMAD.WIDE R28, R29, 0x4, R12.reuse ;  /* 0x000000041d1c7825 */ /* 0x100fe200078e020c */
[----:B------:R-:W3:Y:S03]  /*1c30*/  LDG.E R11, desc[UR6][R20.64] ;  /* 0x00000006140b7981 */ /* 0x000ee6000c1e1900 */
[----:B-1----:R-:W-:Y:S02]  /*1c40*/  IMAD.WIDE R18, R23, 0x4, R12 ;  /* 0x0000000417127825 */ /* 0x002fe400078e020c */
[----:B------:R-:W4:Y:S04]  /*1c50*/  LDG.E R28, desc[UR6][R28.64] ;  /* 0x000000061c1c7981 */ /* 0x000f28000c1e1900 */
[----:B------:R-:W5:Y:S01]  /*1c60*/  LDG.E R25, desc[UR6][R18.64] ;  /* 0x0000000612197981 */ /* 0x000f62000c1e1900 */
[----:B------:R-:W-:Y:S01]  /*1c70*/  VIADD R10, R10, 0x4 ;  /* 0x000000040a0a7836 */ /* 0x000fe20000000000 */
[----:B--2---:R-:W0:Y:S08]  /*1c80*/  F2F.F64.F32 R26, R0 ;  /* 0x00000000001a7310 */ /* 0x004e300000201800 */
[----:B---3--:R-:W1:Y:S08]  /*1c90*/  F2F.F64.F32 R22, R11 ;  /* 0x0000000b00167310 */ /* 0x008e700000201800 */
[----:B----4-:R-:W2:Y:S08]  /*1ca0*/  F2F.F64.F32 R20, R28 ;  /* 0x0000001c00147310 */ /* 0x010eb00000201800 */
[----:B-----5:R-:W3:Y:S01]  /*1cb0*/  F2F.F64.F32 R18, R25 ;  /* 0x0000001900127310 */ /* 0x020ee20000201800 */
[----:B0-----:R-:W-:-:S02]  /*1cc0*/  DADD R26, R16, -R26 ;  /* 0x00000000101a7229 */ /* 0x001fc4000000081a */
[C---:B-1----:R-:W-:Y:S02]  /*1cd0*/  DADD R22, R16.reuse, -R22 ;  /* 0x0000000010167229 */ /* 0x042fe40000000816 */
[----:B--2---:R-:W-:-:S04]  /*1ce0*/  DADD R20, R16, -R20 ;  /* 0x0000000010147229 */ /* 0x004fc80000000814 */
[----:B------:R-:W-:Y:S02]  /*1cf0*/  DSETP.GEU.AND P4, PT, R26, RZ, PT ;  /* 0x000000ff1a00722a */ /* 0x000fe40003f8e000 */
[----:B------:R-:W-:Y:S02]  /*1d00*/  DSETP.GEU.AND P5, PT, R22, RZ, PT ;  /* 0x000000ff1600722a */ /* 0x000fe40003fae000 */
[----:B---3--:R-:W-:Y:S02]  /*1d10*/  DADD R18, R16, -R18 ;  /* 0x0000000010127229 */ /* 0x008fe40000000812 */
[----:B------:R-:W-:Y:S01]  /*1d20*/  SEL R0, RZ, 0x1, P4 ;  /* 0x00000001ff007807 */ /* 0x000fe20002000000 */
[----:B------:R-:W-:Y:S02]  /*1d30*/  DSETP.GT.AND P2, PT, R26, RZ, PT ;  /* 0x000000ff1a00722a */ /* 0x000fe40003f44000 */
[----:B------:R-:W-:Y:S02]  /*1d40*/  DSETP.GT.AND P1, PT, R22, RZ, PT ;  /* 0x000000ff1600722a */ /* 0x000fe40003f24000 */
[----:B------:R-:W-:-:S02]  /*1d50*/  DSETP.GEU.AND P4, PT, R20, RZ, PT ;  /* 0x000000ff1400722a */ /* 0x000fc40003f8e000 */
[C---:B------:R-:W-:Y:S01]  /*1d60*/  DSETP.GEU.AND P3, PT, R18.reuse, RZ, PT ;  /* 0x000000ff1200722a */ /* 0x040fe20003f6e000 */
[----:B------:R-:W-:Y:S01]  /*1d70*/  SEL R22, RZ, 0x1, P5 ;  /* 0x00000001ff167807 */ /* 0x000fe20002800000 */
[----:B------:R-:W-:Y:S01]  /*1d80*/  DSETP.GT.AND P5, PT, R18, RZ, PT ;  /* 0x000000ff1200722a */ /* 0x000fe20003fa4000 */
[----:B------:R-:W-:Y:S01]  /*1d90*/  SEL R11, R0, 0xffffffff, !P2 ;  /* 0xffffffff000b7807 */ /* 0x000fe20005000000 */
[----:B------:R-:W-:Y:S01]  /*1da0*/  DSETP.GT.AND P6, PT, R20, RZ, PT ;  /* 0x000000ff1400722a */ /* 0x000fe20003fc4000 */
[----:B------:R-:W-:Y:S02]  /*1db0*/  SEL R18, RZ, 0x1, P4 ;  /* 0x00000001ff127807 */ /* 0x000fe40002000000 */
[----:B------:R-:W-:Y:S02]  /*1dc0*/  SEL R0, RZ, 0x1, P3 ;  /* 0x00000001ff007807 */ /* 0x000fe40001800000 */
[----:B------:R-:W-:Y:S02]  /*1dd0*/  SEL R22, R22, 0xffffffff, !P1 ;  /* 0xffffffff16167807 */ /* 0x000fe40004800000 */
[----:B------:R-:W-:-:S02]  /*1de0*/  SEL R0, R0, 0xffffffff, !P5 ;  /* 0xffffffff00007807 */ /* 0x000fc40006800000 */
[----:B------:R-:W-:Y:S02]  /*1df0*/  SEL R18, R18, 0xffffffff, !P6 ;  /* 0xffffffff12127807 */ /* 0x000fe40007000000 */
[----:B------:R-:W-:-:S04]  /*1e00*/  IADD3 R11, PT, PT, R22, R11, R24 ;  /* 0x0000000b160b7210 */ /* 0x000fc80007ffe018 */
[----:B------:R-:W-:-:S07]  /*1e10*/  IADD3 R24, PT, PT, R18, R0, R11 ;  /* 0x0000000012187210 */ /* 0x000fce0007ffe00b */
.L_x_29:
[----:B------:R-:W-:Y:S05]  /*1e20*/  @!P0 BRA `(.L_x_28) ;  /* 0x00000000009c8947 */ /* 0x000fea0003800000 */
[C---:B------:R-:W-:Y:S02]  /*1e30*/  LOP3.LUT P0, RZ, R2.reuse, 0x3, RZ, 0xc0, !PT ;  /* 0x0000000302ff7812 */ /* 0x040fe4000780c0ff */
[----:B------:R-:W-:-:S04]  /*1e40*/  LOP3.LUT R0, R2, 0x1, RZ, 0xc0, !PT ;  /* 0x0000000102007812 */ /* 0x000fc800078ec0ff */
[----:B------:R-:W-:-:S07]  /*1e50*/  ISETP.NE.U32.AND P1, PT, R0, 0x1, PT ;  /* 0x000000010000780c */ /* 0x000fce0003f25070 */
[----:B------:R-:W-:Y:S06]  /*1e60*/  @!P0 BRA `(.L_x_30) ;  /* 0x00000000005c8947 */ /* 0x000fec0003800000 */
[----:B------:R-:W-:Y:S01]  /*1e70*/  LOP3.LUT R0, RZ, R10, RZ, 0x33, !PT ;  /* 0x0000000aff007212 */ /* 0x000fe200078e33ff */
[----:B------:R-:W-:-:S03]  /*1e80*/  IMAD.IADD R11, R3, 0x1, -R10 ;  /* 0x00000001030b7824 */ /* 0x000fc600078e0a0a */
[----:B------:R-:W-:Y:S01]  /*1e90*/  IADD3 R19, PT, PT, R0, R3, RZ ;  /* 0x0000000300137210 */ /* 0x000fe20007ffe0ff */
[----:B------:R-:W-:-:S04]  /*1ea0*/  IMAD R11, R11, R8, RZ ;  /* 0x000000080b0b7224 */ /* 0x000fc800078e02ff */
[----:B------:R-:W-:Y:S02]  /*1eb0*/  IMAD R19, R19, R8, RZ ;  /* 0x0000000813137224 */ /* 0x000fe400078e02ff */
[----:B------:R-:W-:-:S04]  /*1ec0*/  IMAD.WIDE R26, R11, 0x4, R12 ;  /* 0x000000040b1a7825 */ /* 0x000fc800078e020c */
[----:B------:R-:W-:Y:S02]  /*1ed0*/  IMAD.WIDE R22, R19, 0x4, R12 ;  /* 0x0000000413167825 */ /* 0x000fe400078e020c */
[----:B------:R-:W2:Y:S04]  /*1ee0*/  LDG.E R26, desc[UR6][R26.64] ;  /* 0x000000061a1a7981 */ /* 0x000ea8000c1e1900 */
[----:B------:R-:W3:Y:S01]  /*1ef0*/  LDG.E R22, desc[UR6][R22.64] ;  /* 0x0000000616167981 */ /* 0x000ee2000c1e1900 */
[----:B------:R-:W-:Y:S01]  /*1f00*/  VIADD R10, R10, 0x2 ;  /* 0x000000020a0a7836 */ /* 0x000fe20000000000 */
[----:B--2---:R-:W0:Y:S08]  /*1f10*/  F2F.F64.F32 R20, R26 ;  /* 0x0000001a00147310 */ /* 0x004e300000201800 */
[----:B---3--:R-:W1:Y:S01]  /*1f20*/  F2F.F64.F32 R18, R22 ;  /* 0x0000001600127310 */ /* 0x008e620000201800 */
[----:B0-----:R-:W-:-:S02]  /*1f30*/  DADD R20, R16, -R20 ;  /* 0x0000000010147229 */ /* 0x001fc40000000814 */
[----:B-1----:R-:W-:-:S06]  /*1f40*/  DADD R18, R16, -R18 ;  /* 0x0000000010127229 */ /* 0x002fcc0000000812 */
[C---:B------:R-:W-:Y:S02]  /*1f50*/  DSETP.GEU.AND P2, PT, R20.reuse, RZ, PT ;  /* 0x000000ff1400722a */ /* 0x040fe40003f4e000 */
[----:B------:R-:W-:Y:S02]  /*1f60*/  DSETP.GT.AND P0, PT, R20, RZ, PT ;  /* 0x000000ff1400722a */ /* 0x000fe40003f04000 */
[C---:B------:R-:W-:Y:S02]  /*1f70*/  DSETP.GEU.AND P4, PT, R18.reuse, RZ, PT ;  /* 0x000000ff1200722a */ /* 0x040fe40003f8e000 */
[----:B------:R-:W-:Y:S01]  /*1f80*/  SEL R0, RZ, 0x1, P2 ;  /* 0x00000001ff007807 */ /* 0x000fe20001000000 */
[----:B------:R-:W-:-:S03]  /*1f90*/  DSETP.GT.AND P3, PT, R18, RZ, PT ;  /* 0x000000ff1200722a */ /* 0x000fc60003f64000 */
[----:B------:R-:W-:Y:S02]  /*1fa0*/  SEL R11, R0, 0xffffffff, !P0 ;  /* 0xffffffff000b7807 */ /* 0x000fe40004000000 */
[----:B------:R-:W-:-:S04]  /*1fb0*/  SEL R18, RZ, 0x1, P4 ;  /* 0x00000001ff127807 */ /* 0x000fc80002000000 */
[----:B------:R-:W-:-:S04]  /*1fc0*/  SEL R18, R18, 0xffffffff, !P3 ;  /* 0xffffffff12127807 */ /* 0x000fc80005800000 */
[----:B------:R-:W-:-:S07]  /*1fd0*/  IADD3 R24, PT, PT, R18, R11, R24 ;  /* 0x0000000b12187210 */ /* 0x000fce0007ffe018 */
.L_x_30:
[----:B------:R-:W-:Y:S05]  /*1fe0*/  @!P1 BRA `(.L_x_28) ;  /* 0x00000000002c9947 */ /* 0x000fea0003800000 */
[----:B------:R-:W-:-:S04]  /*1ff0*/  IMAD.IADD R11, R3, 0x1, -R10 ;  /* 0x00000001030b7824 */ /* 0x000fc800078e0a0a */
[----:B------:R-:W-:-:S04]  /*2000*/  IMAD R11, R11, R8, RZ ;  /* 0x000000080b0b7224 */ /* 0x000fc800078e02ff */
[----:B------:R-:W-:-:S06]  /*2010*/  IMAD.WIDE R10, R11, 0x4, R12 ;  /* 0x000000040b0a7825 */ /* 0x000fcc00078e020c */
[----:B------:R-:W2:Y:S02]  /*2020*/  LDG.E R10, desc[UR6][R10.64] ;  /* 0x000000060a0a7981 */ /* 0x000ea4000c1e1900 */
[----:B--2---:R-:W0:Y:S02]  /*2030*/  F2F.F64.F32 R18, R10 ;  /* 0x0000000a00127310 */ /* 0x004e240000201800 */
[----:B0-----:R-:W-:-:S08]  /*2040*/  DADD R18, R16, -R18 ;  /* 0x0000000010127229 */ /* 0x001fd00000000812 */
[C---:B------:R-:W-:Y:S02]  /*2050*/  DSETP.GEU.AND P1, PT, R18.reuse, RZ, PT ;  /* 0x000000ff1200722a */ /* 0x040fe40003f2e000 */
[----:B------:R-:W-:-:S04]  /*2060*/  DSETP.GT.AND P0, PT, R18, RZ, PT ;  /* 0x000000ff1200722a */ /* 0x000fc80003f04000 */
[----:B------:R-:W-:-:S04]  /*2070*/  SEL R0, RZ, 0x1, P1 ;  /* 0x00000001ff007807 */ /* 0x000fc80000800000 */
[----:B------:R-:W-:-:S04]  /*2080*/  SEL R17, R0, 0xffffffff, !P0 ;  /* 0xffffffff00117807 */ /* 0x000fc80004000000 */
[----:B------:R-:W-:-:S07]  /*2090*/  IADD3 R24, PT, PT, R24, R17, RZ ;  /* 0x0000001118187210 */ /* 0x000fce0007ffe0ff */
.L_x_28:
[----:B------:R-:W1:Y:S01]  /*20a0*/  LDCU UR4, c[0x0][0x390] ;  /* 0x00007200ff0477ac */ /* 0x000e620008000800 */
[----:B------:R-:W-:Y:S02]  /*20b0*/  VIADD R0, R4, 0x1 ;  /* 0x0000000104007836 */ /* 0x000fe40000000000 */
[----:B------:R-:W-:-:S03]  /*20c0*/  VIADD R2, R2, 0x1 ;  /* 0x0000000102027836 */ /* 0x000fc60000000000 */
[----:B-1----:R-:W-:-:S13]  /*20d0*/  ISETP.NE.AND P0, PT, R0, UR4, PT ;  /* 0x0000000400007c0c */ /* 0x002fda000bf05270 */
[----:B------:R-:W-:Y:S05]  /*20e0*/  @P0 BRA `(.L_x_31) ;  /* 0xfffffff000d40947 */ /* 0x000fea000383ffff */
[----:B------:R-:W1:Y:S01]  /*20f0*/  MUFU.RCP64H R5, R15 ;  /* 0x0000000f00057308 */ /* 0x000e620000001800 */
[----:B------:R-:W-:Y:S01]  /*2100*/  MOV R4, 0x1 ;  /* 0x0000000100047802 */ /* 0x000fe20000000f00 */
[----:B------:R-:W-:Y:S06]  /*2110*/  BSSY.RECONVERGENT B0, `(.L_x_32) ;  /* 0x0000015000007945 */ /* 0x000fec0003800200 */
[----:B------:R-:W2:Y:S01]  /*2120*/  I2F.F64 R24, R24 ;  /* 0x0000001800187312 */ /* 0x000ea20000201c00 */
[----:B-1----:R-:W-:Y:S01]  /*2130*/  DFMA R8, R4, -R14, 1 ;  /* 0x3ff000000408742b */ /* 0x002fe2000000080e */
[----:B--2---:R-:W-:-:S07]  /*2140*/  FSETP.GEU.AND P1, PT, |R25|, 6.5827683646048100446e-37, PT ;  /* 0x036000001900780b */ /* 0x004fce0003f2e200 */
[----:B------:R-:W-:-:S08]  /*2150*/  DFMA R8, R8, R8, R8 ;  /* 0x000000080808722b */ /* 0x000fd00000000008 */
[----:B------:R-:W-:-:S08]  /*2160*/  DFMA R8, R4, R8, R4 ;  /* 0x000000080408722b */ /* 0x000fd00000000004 */
[----:B------:R-:W-:-:S08]  /*2170*/  DFMA R4, R8, -R14, 1 ;  /* 0x3ff000000804742b */ /* 0x000fd0000000080e */
[----:B------:R-:W-:-:S08]  /*2180*/  DFMA R4, R8, R4, R8 ;  /* 0x000000040804722b */ /* 0x000fd00000000008 */
[----:B------:R-:W-:-:S08]  /*2190*/  DMUL R8, R24, R4 ;  /* 0x0000000418087228 */ /* 0x000fd00000000000 */
[----:B------:R-:W-:-:S08]  /*21a0*/  DFMA R10, R8, -R14, R24 ;  /* 0x8000000e080a722b */ /* 0x000fd00000000018 */
[----:B------:R-:W-:-:S10]  /*21b0*/  DFMA R4, R4, R10, R8 ;  /* 0x0000000a0404722b */ /* 0x000fd40000000008 */
[----:B------:R-:W-:-:S05]  /*21c0*/  FFMA R0, RZ, R15, R5 ;  /* 0x0000000fff007223 */ /* 0x000fca0000000005 */
[----:B------:R-:W-:-:S13]  /*21d0*/  FSETP.GT.AND P0, PT, |R0|, 1.469367938527859385e-39, PT ;  /* 0x001000000000780b */ /* 0x000fda0003f04200 */
[----:B------:R-:W-:Y:S05]  /*21e0*/  @P0 BRA P1, `(.L_x_33) ;  /* 0x00000000001c0947 */ /* 0x000fea0000800000 */
[----:B------:R-:W-:Y:S01]  /*21f0*/  IMAD.MOV.U32 R8, RZ, RZ, R24 ;  /* 0x000000ffff087224 */ /* 0x000fe200078e0018 */
[----:B0-----:R-:W-:Y:S01]  /*2200*/  MOV R17, R15 ;  /* 0x0000000f00117202 */ /* 0x001fe20000000f00 */
[----:B------:R-:W-:Y:S01]  /*2210*/  IMAD.MOV.U32 R16, RZ, RZ, R14 ;  /* 0x000000ffff107224 */ /* 0x000fe200078e000e */
[----:B------:R-:W-:-:S07]  /*2220*/  MOV R0, 0x2240 ;  /* 0x0000224000007802 */ /* 0x000fce0000000f00 */
[----:B------:R-:W-:Y:S05]  /*2230*/  CALL.REL.NOINC `($__internal_0_$__cuda_sm20_div_rn_f64_full) ;  /* 0x0000000c00647944 */ /* 0x000fea0003c00000 */
[----:B------:R-:W-:Y:S02]  /*2240*/  IMAD.MOV.U32 R4, RZ, RZ, R20 ;  /* 0x000000ffff047224 */ /* 0x000fe400078e0014 */
[----:B------:R-:W-:-:S07]  /*2250*/  IMAD.MOV.U32 R5, RZ, RZ, R21 ;  /* 0x000000ffff057224 */ /* 0x000fce00078e0015 */
.L_x_33:
[----:B------:R-:W-:Y:S05]  /*2260*/  BSYNC.RECONVERGENT B0 ;  /* 0x0000000000007941 */ /* 0x000fea0003800200 */
.L_x_32:
[----:B------:R-:W1:Y:S01]  /*2270*/  F2F.F32.F64 R5, R4 ;  /* 0x0000000400057310 */ /* 0x000e620000301000 */
[----:B------:R-:W2:Y:S01]  /*2280*/  LDCU UR4, c[0x0][0x38c] ;  /* 0x00007180ff0477ac */ /* 0x000ea20008000800 */
[----:B------:R-:W-:Y:S01]  /*2290*/  IMAD.WIDE R6, R7, 0x4, R12 ;  /* 0x0000000407067825 */ /* 0x000fe200078e020c */
[----:B------:R-:W-:-:S04]  /*22a0*/  IADD3 R3, PT, PT, R3, 0x1, RZ ;  /* 0x0000000103037810 */ /* 0x000fc80007ffe0ff */
[----:B-1----:R1:W-:Y:S01]  /*22b0*/  STG.E desc[UR6][R6.64], R5 ;  /* 0x0000000506007986 */ /* 0x0023e2000c101906 */
[----:B--2---:R-:W-:-:S13]  /*22c0*/  ISETP.GE.AND P0, PT, R3, UR4, PT ;  /* 0x0000000403007c0c */ /* 0x004fda000bf06270 */
[----:B-1----:R-:W-:Y:S05]  /*22d0*/  @!P0 BRA `(.L_x_34) ;  /* 0xfffffff0002c8947 */ /* 0x002fea000383ffff */
[----:B------:R-:W-:Y:S05]  /*22e0*/  EXIT ;  /* 0x000000000000794d */ /* 0x000fea0003800000 */
.L_x_25:
[----:B------:R-:W-:Y:S01]  /*22f0*/  IMAD.IADD R0, R5, 0x1, -R3 ;  /* 0x0000000105007824 */ /* 0x000fe200078e0a03 */
[----:B------:R-:W-:Y:S01]  /*2300*/  IADD3 R5, PT, PT, R28, UR5, -R5 ;  /* 0x000000051c057c10 */ /* 0x000fe2000fffe805 */
[----:B------:R-:W-:Y:S03]  /*2310*/  BSSY.RECONVERGENT B0, `(.L_x_35) ;  /* 0x000001c000007945 */ /* 0x000fe60003800200 */
[----:B------:R-:W-:Y:S02]  /*2320*/  ISETP.GT.U32.AND P0, PT, R5, -0x8, PT ;  /* 0xfffffff80500780c */ /* 0x000fe40003f04070 */
[----:B------:R-:W-:-:S04]  /*2330*/  LOP3.LUT R24, R0, 0x7, RZ, 0xc0, !PT ;  /* 0x0000000700187812 */ /* 0x000fc800078ec0ff */
[----:B------:R-:W-:-:S07]  /*2340*/  ISETP.NE.AND P1, PT, R24, RZ, PT ;  /* 0x000000ff1800720c */ /* 0x000fce0003f25270 */
[----:B------:R-:W-:Y:S06]  /*2350*/  @P0 BRA `(.L_x_36) ;  /* 0x00000000005c0947 */ /* 0x000fec0003800000 */
[----:B------:R-:W-:Y:S01]  /*2360*/  LOP3.LUT R5, R0, 0xfffffff8, RZ, 0xc0, !PT ;  /* 0xfffffff800057812 */ /* 0x000fe200078ec0ff */
[----:B------:R-:W-:-:S07]  /*2370*/  IMAD.MOV.U32 R2, RZ, RZ, RZ ;  /* 0x000000ffff027224 */ /* 0x000fce00078e00ff */
.L_x_37:
[----:B0-----:R-:W-:Y:S01]  /*2380*/  IMAD R17, R4, R3, RZ ;  /* 0x0000000304117224 */ /* 0x001fe200078e02ff */
[----:B------:R-:W-:Y:S01]  /*2390*/  IADD3 R2, PT, PT, R2, 0x8, RZ ;  /* 0x0000000802027810 */ /* 0x000fe20007ffe0ff */
[----:B------:R-:W-:Y:S02]  /*23a0*/  VIADD R3, R3, 0x8 ;  /* 0x0000000803037836 */ /* 0x000fe40000000000 */
[----:B------:R-:W-:Y:S01]  /*23b0*/  IMAD.WIDE R16, R17, 0x4, R12 ;  /* 0x0000000411107825 */ /* 0x000fe200078e020c */
[----:B------:R-:W-:-:S04]  /*23c0*/  ISETP.NE.AND P0, PT, R2, R5, PT ;  /* 0x000000050200720c */ /* 0x000fc80003f05270 */
[----:B------:R0:W-:Y:S01]  /*23d0*/  STG.E desc[UR6][R16.64], RZ ;  /* 0x000000ff10007986 */ /* 0x0001e2000c101906 */
[----:B------:R-:W-:-:S05]  /*23e0*/  IMAD.WIDE R18, R4, 0x4, R16 ;  /* 0x0000000404127825 */ /* 0x000fca00078e0210 */
        /* <DEDUP_REMOVED lines=13> */
[----:B------:R-:W-:Y:S05]  /*24c0*/  @P0 BRA `(.L_x_37) ;  /* 0xfffffffc00ac0947 */ /* 0x000fea000383ffff */
.L_x_36:
[----:B------:R-:W-:Y:S05]  /*24d0*/  BSYNC.RECONVERGENT B0 ;  /* 0x0000000000007941 */ /* 0x000fea0003800200 */
.L_x_35:
[----:B------:R-:W-:Y:S05]  /*24e0*/  @!P1 EXIT ;  /* 0x000000000000994d */ /* 0x000fea0003800000 */
[----:B------:R-:W-:Y:S01]  /*24f0*/  ISETP.GE.U32.AND P0, PT, R24, 0x4, PT ;  /* 0x000000041800780c */ /* 0x000fe20003f06070 */
[----:B------:R-:W-:Y:S01]  /*2500*/  BSSY.RECONVERGENT B0, `(.L_x_38) ;  /* 0x000000e000007945 */ /* 0x000fe20003800200 */
[----:B------:R-:W-:-:S04]  /*2510*/  LOP3.LUT R2, R0, 0x3, RZ, 0xc0, !PT ;  /* 0x0000000300027812 */ /* 0x000fc800078ec0ff */
[----:B------:R-:W-:-:S07]  /*2520*/  ISETP.NE.AND P1, PT, R2, RZ, PT ;  /* 0x000000ff0200720c */ /* 0x000fce0003f25270 */
[----:B------:R-:W-:Y:S06]  /*2530*/  @!P0 BRA `(.L_x_39) ;  /* 0x0000000000288947 */ /* 0x000fec0003800000 */
[C---:B0-----:R-:W-:Y:S02]  /*2540*/  IMAD R7, R3.reuse, R4, RZ ;  /* 0x0000000403077224 */ /* 0x041fe400078e02ff */
[----:B------:R-:W-:Y:S02]  /*2550*/  VIADD R3, R3, 0x4 ;  /* 0x0000000403037836 */ /* 0x000fe40000000000 */
[----:B------:R-:W-:-:S05]  /*2560*/  IMAD.WIDE R6, R7, 0x4, R12 ;  /* 0x0000000407067825 */ /* 0x000fca00078e020c */
[----:B------:R1:W-:Y:S01]  /*2570*/  STG.E desc[UR6][R6.64], RZ ;  /* 0x000000ff06007986 */ /* 0x0003e2000c101906 */
[----:B------:R-:W-:-:S05]  /*2580*/  IMAD.WIDE R8, R4, 0x4, R6 ;  /* 0x0000000404087825 */ /* 0x000fca00078e0206 */
[----:B------:R1:W-:Y:S01]  /*2590*/  STG.E desc[UR6][R8.64], RZ ;  /* 0x000000ff08007986 */ /* 0x0003e2000c101906 */
[----:B------:R-:W-:-:S05]  /*25a0*/  IMAD.WIDE R10, R4, 0x4, R8 ;  /* 0x00000004040a7825 */ /* 0x000fca00078e0208 */
[----:B------:R1:W-:Y:S01]  /*25b0*/  STG.E desc[UR6][R10.64], RZ ;  /* 0x000000ff0a007986 */ /* 0x0003e2000c101906 */
[----:B------:R-:W-:-:S05]  /*25c0*/  IMAD.WIDE R14, R4, 0x4, R10 ;  /* 0x00000004040e7825 */ /* 0x000fca00078e020a */
[----:B------:R1:W-:Y:S02]  /*25d0*/  STG.E desc[UR6][R14.64], RZ ;  /* 0x000000ff0e007986 */ /* 0x0003e4000c101906 */
.L_x_39:
[----:B------:R-:W-:Y:S05]  /*25e0*/  BSYNC.RECONVERGENT B0 ;  /* 0x0000000000007941 */ /* 0x000fea0003800200 */
.L_x_38:
[----:B------:R-:W-:Y:S05]  /*25f0*/  @!P1 EXIT ;  /* 0x000000000000994d */ /* 0x000fea0003800000 */
[----:B------:R-:W-:Y:S02]  /*2600*/  ISETP.NE.AND P0, PT, R2, 0x1, PT ;  /* 0x000000010200780c */ /* 0x000fe40003f05270 */
[----:B------:R-:W-:-:S04]  /*2610*/  LOP3.LUT R0, R0, 0x1, RZ, 0xc0, !PT ;  /* 0x0000000100007812 */ /* 0x000fc800078ec0ff */
[----:B------:R-:W-:-:S07]  /*2620*/  ISETP.NE.U32.AND P1, PT, R0, 0x1, PT ;  /* 0x000000010000780c */ /* 0x000fce0003f25070 */
[C---:B01----:R-:W-:Y:S01]  /*2630*/  @P0 IMAD R7, R3.reuse, R4, RZ ;  /* 0x0000000403070224 */ /* 0x043fe200078e02ff */
[----:B------:R-:W-:-:S03]  /*2640*/  @P0 IADD3 R3, PT, PT, R3, 0x2, RZ ;  /* 0x0000000203030810 */ /* 0x000fc60007ffe0ff */
[----:B------:R-:W-:-:S05]  /*2650*/  @P0 IMAD.WIDE R6, R7, 0x4, R12 ;  /* 0x0000000407060825 */ /* 0x000fca00078e020c */
[----:B------:R0:W-:Y:S01]  /*2660*/  @P0 STG.E desc[UR6][R6.64], RZ ;  /* 0x000000ff06000986 */ /* 0x0001e2000c101906 */
[----:B------:R-:W-:-:S05]  /*2670*/  @P0 IMAD.WIDE R8, R4, 0x4, R6 ;  /* 0x0000000404080825 */ /* 0x000fca00078e0206 */
[----:B------:R0:W-:Y:S01]  /*2680*/  @P0 STG.E desc[UR6][R8.64], RZ ;  /* 0x000000ff08000986 */ /* 0x0001e2000c101906 */
[----:B------:R-:W-:Y:S05]  /*2690*/  @P1 EXIT ;  /* 0x000000000000194d */ /* 0x000fea0003800000 */
[----:B------:R-:W-:-:S04]  /*26a0*/  IMAD R3, R3, R4, RZ ;  /* 0x0000000403037224 */ /* 0x000fc800078e02ff */
[----:B------:R-:W-:-:S05]  /*26b0*/  IMAD.WIDE R12, R3, 0x4, R12 ;  /* 0x00000004030c7825 */ /* 0x000fca00078e020c */
[----:B------:R-:W-:Y:S01]  /*26c0*/  STG.E desc[UR6][R12.64], RZ ;  /* 0x000000ff0c007986 */ /* 0x000fe2000c101906 */
[----:B------:R-:W-:Y:S05]  /*26d0*/  EXIT ;  /* 0x000000000000794d */ /* 0x000fea0003800000 */
.L_x_24:
[----:B------:R-:W-:-:S14]  /*26e0*/  DSETP.NEU.AND P0, PT, R14, RZ, PT ;  /* 0x000000ff0e00722a */ /* 0x000fdc0003f0d000 */
[----:B------:R-:W-:Y:S05]  /*26f0*/  @!P0 BRA `(.L_x_40) ;  /* 0x0000000400388947 */ /* 0x000fea0003800000 */
[----:B------:R-:W-:Y:S01]  /*2700*/  IMAD.MOV.U32 R16, RZ, RZ, R14 ;  /* 0x000000ffff107224 */ /* 0x000fe200078e000e */
[----:B------:R-:W-:Y:S01]  /*2710*/  MOV R8, RZ ;  /* 0x000000ff00087202 */ /* 0x000fe20000000f00 */
[----:B------:R-:W-:Y:S01]  /*2720*/  IMAD.MOV.U32 R17, RZ, RZ, R15 ;  /* 0x000000ffff117224 */ /* 0x000fe200078e000f */
[----:B------:R-:W-:Y:S01]  /*2730*/  MOV R0, 0x2760 ;  /* 0x0000276000007802 */ /* 0x000fe20000000f00 */
[----:B------:R-:W-:-:S07]  /*2740*/  IMAD.MOV.U32 R25, RZ, RZ, RZ ;  /* 0x000000ffff197224 */ /* 0x000fce00078e00ff */
[----:B------:R-:W-:Y:S05]  /*2750*/  CALL.REL.NOINC `($__internal_0_$__cuda_sm20_div_rn_f64_full) ;  /* 0x00000008001c7944 */ /* 0x000fea0003c00000 */
[----:B------:R-:W0:Y:S01]  /*2760*/  LDC R5, c[0x0][0x390] ;  /* 0x0000e400ff057b82 */ /* 0x000e220000000800 */
[----:B------:R-:W1:Y:S01]  /*2770*/  LDCU UR4, c[0x0][0x38c] ;  /* 0x00007180ff0477ac */ /* 0x000e620008000800 */
[----:B------:R-:W-:Y:S01]  /*2780*/  IMAD.MOV.U32 R4, RZ, RZ, R20 ;  /* 0x000000ffff047224 */ /* 0x000fe200078e0014 */
[----:B------:R-:W-:Y:S01]  /*2790*/  BSSY.RECONVERGENT B0, `(.L_x_41) ;  /* 0x0000021000007945 */ /* 0x000fe20003800200 */
[----:B-1----:R-:W-:-:S04]  /*27a0*/  IADD3 R0, PT, PT, -R3, UR4, RZ ;  /* 0x0000000403007c10 */ /* 0x002fc8000fffe1ff */
[----:B------:R-:W-:Y:S02]  /*27b0*/  LOP3.LUT R24, R0, 0x7, RZ, 0xc0, !PT ;  /* 0x0000000700187812 */ /* 0x000fe400078ec0ff */
[----:B0-----:R-:W-:Y:S02]  /*27c0*/  IADD3 R5, PT, PT, R5, -UR4, R28 ;  /* 0x8000000405057c10 */ /* 0x001fe4000fffe01c */
[----:B------:R-:W-:Y:S02]  /*27d0*/  ISETP.NE.AND P1, PT, R24, RZ, PT ;  /* 0x000000ff1800720c */ /* 0x000fe40003f25270 */
[----:B------:R-:W-:Y:S02]  /*27e0*/  ISETP.GT.U32.AND P0, PT, R5, -0x8, PT ;  /* 0xfffffff80500780c */ /* 0x000fe40003f04070 */
[----:B------:R-:W-:-:S04]  /*27f0*/  MOV R5, R21 ;  /* 0x0000001500057202 */ /* 0x000fc80000000f00 */
[----:B------:R0:W1:Y:S07]  /*2800*/  F2F.F32.F64 R2, R4 ;  /* 0x0000000400027310 */ /* 0x00006e0000301000 */
[----:B------:R-:W-:Y:S05]  /*2810*/  @P0 BRA `(.L_x_42) ;  /* 0x0000000000600947 */ /* 0x000fea0003800000 */
[----:B------:R-:W2:Y:S01]  /*2820*/  LDC R25, c[0x0][0x388] ;  /* 0x0000e200ff197b82 */ /* 0x000ea20000000800 */
[----:B------:R-:W-:Y:S01]  /*2830*/  LOP3.LUT R23, R0, 0xfffffff8, RZ, 0xc0, !PT ;  /* 0xfffffff800177812 */ /* 0x000fe200078ec0ff */
[----:B------:R-:W-:-:S07]  /*2840*/  IMAD.MOV.U32 R22, RZ, RZ, RZ ;  /* 0x000000ffff167224 */ /* 0x000fce00078e00ff */
.L_x_43:
[----:B--23--:R-:W-:Y:S01]  /*2850*/  IMAD R15, R25, R3, RZ ;  /* 0x00000003190f7224 */ /* 0x00cfe200078e02ff */
[----:B------:R-:W-:Y:S01]  /*2860*/  IADD3 R22, PT, PT, R22, 0x8, RZ ;  /* 0x0000000816167810 */ /* 0x000fe20007ffe0ff */
[----:B------:R-:W-:Y:S02]  /*2870*/  VIADD R3, R3, 0x8 ;  /* 0x0000000803037836 */ /* 0x000fe40000000000 */
[----:B------:R-:W-:Y:S01]  /*2880*/  IMAD.WIDE R14, R15, 0x4, R12 ;  /* 0x000000040f0e7825 */ /* 0x000fe200078e020c */
[----:B------:R-:W-:-:S04]  /*2890*/  ISETP.NE.AND P0, PT, R22, R23, PT ;  /* 0x000000171600720c */ /* 0x000fc80003f05270 */
[----:B-1----:R3:W-:Y:S01]  /*28a0*/  STG.E desc[UR6][R14.64], R2 ;  /* 0x000000020e007986 */ /* 0x0027e2000c101906 */
[----:B------:R-:W-:-:S05]  /*28b0*/  IMAD.WIDE R16, R25, 0x4, R14 ;  /* 0x0000000419107825 */ /* 0x000fca00078e020e */
[----:B------:R3:W-:Y:S01]  /*28c0*/  STG.E desc[UR6][R16.64], R2 ;  /* 0x0000000210007986 */ /* 0x0007e2000c101906 */
[----:B------:R-:W-:-:S05]  /*28d0*/  IMAD.WIDE R18, R25, 0x4, R16 ;  /* 0x0000000419127825 */ /* 0x000fca00078e0210 */
[----:B------:R3:W-:Y:S01]  /*28e0*/  STG.E desc[UR6][R18.64], R2 ;  /* 0x0000000212007986 */ /* 0x0007e2000c101906 */
[----:B0-----:R-:W-:-:S05]  /*28f0*/  IMAD.WIDE R4, R25, 0x4, R18 ;  /* 0x0000000419047825 */ /* 0x001fca00078e0212 */
        /* <DEDUP_REMOVED lines=10> */
.L_x_42:
[----:B------:R-:W-:Y:S05]  /*29a0*/  BSYNC.RECONVERGENT B0 ;  /* 0x0000000000007941 */ /* 0x000fea0003800200 */
.L_x_41:
[----:B------:R-:W-:Y:S05]  /*29b0*/  @!P1 EXIT ;  /* 0x000000000000994d */ /* 0x000fea0003800000 */
[----:B------:R-:W-:Y:S01]  /*29c0*/  ISETP.GE.U32.AND P0, PT, R24, 0x4, PT ;  /* 0x000000041800780c */ /* 0x000fe20003f06070 */
[----:B------:R-:W-:Y:S01]  /*29d0*/  BSSY.RECONVERGENT B0, `(.L_x_44) ;  /* 0x000000f000007945 */ /* 0x000fe20003800200 */
[----:B---3--:R-:W-:-:S04]  /*29e0*/  LOP3.LUT R14, R0, 0x3, RZ, 0xc0, !PT ;  /* 0x00000003000e7812 */ /* 0x008fc800078ec0ff */
[----:B------:R-:W-:-:S07]  /*29f0*/  ISETP.NE.AND P1, PT, R14, RZ, PT ;  /* 0x000000ff0e00720c */ /* 0x000fce0003f25270 */
[----:B------:R-:W-:Y:S06]  /*2a00*/  @!P0 BRA `(.L_x_45) ;  /* 0x00000000002c8947 */ /* 0x000fec0003800000 */
[----:B------:R-:W0:Y:S02]  /*2a10*/  LDC R11, c[0x0][0x388] ;  /* 0x0000e200ff0b7b82 */ /* 0x000e240000000800 */
[C---:B0-----:R-:W-:Y:S01]  /*2a20*/  IMAD R5, R3.reuse, R11, RZ ;  /* 0x0000000b03057224 */ /* 0x041fe200078e02ff */
[----:B------:R-:W-:-:S03]  /*2a30*/  IADD3 R3, PT, PT, R3, 0x4, RZ ;  /* 0x0000000403037810 */ /* 0x000fc60007ffe0ff */
[----:B------:R-:W-:-:S05]  /*2a40*/  IMAD.WIDE R4, R5, 0x4, R12 ;  /* 0x0000000405047825 */ /* 0x000fca00078e020c */
[----:B-1----:R2:W-:Y:S01]  /*2a50*/  STG.E desc[UR6][R4.64], R2 ;  /* 0x0000000204007986 */ /* 0x0025e2000c101906 */
[----:B------:R-:W-:-:S05]  /*2a60*/  IMAD.WIDE R6, R11, 0x4, R4 ;  /* 0x000000040b067825 */ /* 0x000fca00078e0204 */
[----:B------:R2:W-:Y:S01]  /*2a70*/  STG.E desc[UR6][R6.64], R2 ;  /* 0x0000000206007986 */ /* 0x0005e2000c101906 */
[----:B------:R-:W-:-:S05]  /*2a80*/  IMAD.WIDE R8, R11, 0x4, R6 ;  /* 0x000000040b087825 */ /* 0x000fca00078e0206 */
[----:B------:R2:W-:Y:S01]  /*2a90*/  STG.E desc[UR6][R8.64], R2 ;  /* 0x0000000208007986 */ /* 0x0005e2000c101906 */
[----:B------:R-:W-:-:S05]  /*2aa0*/  IMAD.WIDE R10, R11, 0x4, R8 ;  /* 0x000000040b0a7825 */ /* 0x000fca00078e0208 */
[----:B------:R2:W-:Y:S02]  /*2ab0*/  STG.E desc[UR6][R10.64], R2 ;  /* 0x000000020a007986 */ /* 0x0005e4000c101906 */
.L_x_45:
[----:B------:R-:W-:Y:S05]  /*2ac0*/  BSYNC.RECONVERGENT B0 ;  /* 0x0000000000007941 */ /* 0x000fea0003800200 */
.L_x_44:
[----:B------:R-:W-:Y:S05]  /*2ad0*/  @!P1 EXIT ;  /* 0x000000000000994d */ /* 0x000fea0003800000 */
[----:B------:R-:W-:Y:S02]  /*2ae0*/  ISETP.NE.AND P0, PT, R14, 0x1, PT ;  /* 0x000000010e00780c */ /* 0x000fe40003f05270 */
[----:B------:R-:W-:-:S04]  /*2af0*/  LOP3.LUT R0, R0, 0x1, RZ, 0xc0, !PT ;  /* 0x0000000100007812 */ /* 0x000fc800078ec0ff */
[----:B------:R-:W-:-:S07]  /*2b00*/  ISETP.NE.U32.AND P1, PT, R0, 0x1, PT ;  /* 0x000000010000780c */ /* 0x000fce0003f25070 */
[----:B--2---:R-:W0:Y:S02]  /*2b10*/  @P0 LDC R6, c[0x0][0x388] ;  /* 0x0000e200ff060b82 */ /* 0x004e240000000800 */
[----:B0-----:R-:W-:-:S04]  /*2b20*/  @P0 IMAD R5, R3, R6, RZ ;  /* 0x0000000603050224 */ /* 0x001fc800078e02ff */
[----:B------:R-:W-:-:S05]  /*2b30*/  @P0 IMAD.WIDE R4, R5, 0x4, R12 ;  /* 0x0000000405040825 */ /* 0x000fca00078e020c */
[----:B-1----:R0:W-:Y:S01]  /*2b40*/  @P0 STG.E desc[UR6][R4.64], R2 ;  /* 0x0000000204000986 */ /* 0x0021e2000c101906 */
[----:B------:R-:W-:-:S05]  /*2b50*/  @P0 IMAD.WIDE R6, R6, 0x4, R4 ;  /* 0x0000000406060825 */ /* 0x000fca00078e0204 */
[----:B------:R0:W-:Y:S01]  /*2b60*/  @P0 STG.E desc[UR6][R6.64], R2 ;  /* 0x0000000206000986 */ /* 0x0001e2000c101906 */
[----:B------:R-:W-:Y:S05]  /*2b70*/  @P1 EXIT ;  /* 0x000000000000194d */ /* 0x000fea0003800000 */
[----:B------:R-:W1:Y:S01]  /*2b80*/  LDCU UR4, c[0x0][0x388] ;  /* 0x00007100ff0477ac */ /* 0x000e620008000800 */
[----:B------:R-:W-:-:S04]  /*2b90*/  @P0 VIADD R3, R3, 0x2 ;  /* 0x0000000203030836 */ /* 0x000fc80000000000 */
[----:B-1----:R-:W-:-:S04]  /*2ba0*/  IMAD R3, R3, UR4, RZ ;  /* 0x0000000403037c24 */ /* 0x002fc8000f8e02ff */
[----:B------:R-:W-:-:S05]  /*2bb0*/  IMAD.WIDE R12, R3, 0x4, R12 ;  /* 0x00000004030c7825 */ /* 0x000fca00078e020c */
[----:B------:R-:W-:Y:S01]  /*2bc0*/  STG.E desc[UR6][R12.64], R2 ;  /* 0x000000020c007986 */ /* 0x000fe2000c101906 */
[----:B------:R-:W-:Y:S05]  /*2bd0*/  EXIT ;  /* 0x000000000000794d */ /* 0x000fea0003800000 */
.L_x_40:
[----:B------:R-:W-:Y:S01]  /*2be0*/  IADD3 R0, PT, PT, -R3, R5, RZ ;  /* 0x0000000503007210 */ /* 0x000fe20007ffe1ff */
[----:B------:R-:W-:Y:S01]  /*2bf0*/  BSSY.RECONVERGENT B0, `(.L_x_46) ;  /* 0x000001d000007945 */ /* 0x000fe20003800200 */
[----:B------:R-:W-:Y:S02]  /*2c00*/  IADD3 R5, PT, PT, R28, UR5, -R5 ;  /* 0x000000051c057c10 */ /* 0x000fe4000fffe805 */
[----:B------:R-:W-:Y:S02]  /*2c10*/  LOP3.LUT R24, R0, 0x7, RZ, 0xc0, !PT ;  /* 0x0000000700187812 */ /* 0x000fe400078ec0ff */
[----:B------:R-:W-:Y:S02]  /*2c20*/  ISETP.GT.U32.AND P0, PT, R5, -0x8, PT ;  /* 0xfffffff80500780c */ /* 0x000fe40003f04070 */
[----:B------:R-:W-:-:S11]  /*2c30*/  ISETP.NE.AND P1, PT, R24, RZ, PT ;  /* 0x000000ff1800720c */ /* 0x000fd60003f25270 */
[----:B------:R-:W-:Y:S05]  /*2c40*/  @P0 BRA `(.L_x_47) ;  /* 0x00000000005c0947 */ /* 0x000fea0003800000 */
[----:B------:R-:W-:Y:S01]  /*2c50*/  LOP3.LUT R5, R0, 0xfffffff8, RZ, 0xc0, !PT ;  /* 0xfffffff800057812 */ /* 0x000fe200078ec0ff */
[----:B------:R-:W-:-:S07]  /*2c60*/  IMAD.MOV.U32 R2, RZ, RZ, RZ ;  /* 0x000000ffff027224 */ /* 0x000fce00078e00ff */
.L_x_48:
        /* <DEDUP_REMOVED lines=21> */
.L_x_47:
[----:B------:R-:W-:Y:S05]  /*2dc0*/  BSYNC.RECONVERGENT B0 ;  /* 0x0000000000007941 */ /* 0x000fea0003800200 */
.L_x_46:
[----:B------:R-:W-:Y:S05]  /*2dd0*/  @!P1 EXIT ;  /* 0x000000000000994d */ /* 0x000fea0003800000 */
[----:B------:R-:W-:Y:S01]  /*2de0*/  ISETP.GE.U32.AND P0, PT, R24, 0x4, PT ;  /* 0x000000041800780c */ /* 0x000fe20003f06070 */
[----:B------:R-:W-:Y:S01]  /*2df0*/  BSSY.RECONVERGENT B0, `(.L_x_49) ;  /* 0x000000e000007945 */ /* 0x000fe20003800200 */
[----:B------:R-:W-:-:S04]  /*2e00*/  LOP3.LUT R2, R0, 0x3, RZ, 0xc0, !PT ;  /* 0x0000000300027812 */ /* 0x000fc800078ec0ff */
[----:B------:R-:W-:-:S07]  /*2e10*/  ISETP.NE.AND P1, PT, R2, RZ, PT ;  /* 0x000000ff0200720c */ /* 0x000fce0003f25270 */
[----:B------:R-:W-:Y:S06]  /*2e20*/  @!P0 BRA `(.L_x_50) ;  /* 0x0000000000288947 */ /* 0x000fec0003800000 */
[C---:B0-----:R-:W-:Y:S01]  /*2e30*/  IMAD R7, R3.reuse, R4, RZ ;  /* 0x0000000403077224 */ /* 0x041fe200078e02ff */
[----:B------:R-:W-:-:S03]  /*2e40*/  IADD3 R3, PT, PT, R3, 0x4, RZ ;  /* 0x0000000403037810 */ /* 0x000fc60007ffe0ff */
        /* <DEDUP_REMOVED lines=8> */
.L_x_50:
[----:B------:R-:W-:Y:S05]  /*2ed0*/  BSYNC.RECONVERGENT B0 ;  /* 0x0000000000007941 */ /* 0x000fea0003800200 */
.L_x_49:
[----:B------:R-:W-:Y:S05]  /*2ee0*/  @!P1 EXIT ;  /* 0x000000000000994d */ /* 0x000fea0003800000 */
[----:B------:R-:W-:Y:S02]  /*2ef0*/  ISETP.NE.AND P0, PT, R2, 0x1, PT ;  /* 0x000000010200780c */ /* 0x000fe40003f05270 */
[----:B------:R-:W-:-:S04]  /*2f00*/  LOP3.LUT R0, R0, 0x1, RZ, 0xc0, !PT ;  /* 0x0000000100007812 */ /* 0x000fc800078ec0ff */
[----:B------:R-:W-:-:S07]  /*2f10*/  ISETP.NE.U32.AND P1, PT, R0, 0x1, PT ;  /* 0x000000010000780c */ /* 0x000fce0003f25070 */
[C---:B01----:R-:W-:Y:S02]  /*2f20*/  @P0 IMAD R7, R3.reuse, R4, RZ ;  /* 0x0000000403070224 */ /* 0x043fe400078e02ff */
[----:B------:R-:W-:Y:S02]  /*2f30*/  @P0 VIADD R3, R3, 0x2 ;  /* 0x0000000203030836 */ /* 0x000fe40000000000 */
        /* <DEDUP_REMOVED lines=9> */
        .weak           $__internal_0_$__cuda_sm20_div_rn_f64_full
        .type           $__internal_0_$__cuda_sm20_div_rn_f64_full,@function
        .size           $__internal_0_$__cuda_sm20_div_rn_f64_full,(.L_x_107 - $__internal_0_$__cuda_sm20_div_rn_f64_full)
$__internal_0_$__cuda_sm20_div_rn_f64_full:
[C---:B------:R-:W-:Y:S01]  /*2fd0*/  FSETP.GEU.AND P0, PT, |R17|.reuse, 1.469367938527859385e-39, PT ;  /* 0x001000001100780b */ /* 0x040fe20003f0e200 */
[----:B------:R-:W-:Y:S01]  /*2fe0*/  IMAD.MOV.U32 R10, RZ, RZ, R8 ;  /* 0x000000ffff0a7224 */ /* 0x000fe200078e0008 */
[----:B------:R-:W-:Y:S01]  /*2ff0*/  LOP3.LUT R18, R17, 0x800fffff, RZ, 0xc0, !PT ;  /* 0x800fffff11127812 */ /* 0x000fe200078ec0ff */
[----:B------:R-:W-:Y:S01]  /*3000*/  IMAD.MOV.U32 R8, RZ, RZ, 0x1 ;  /* 0x00000001ff087424 */ /* 0x000fe200078e00ff */
[----:B------:R-:W-:Y:S01]  /*3010*/  MOV R11, R25 ;  /* 0x00000019000b7202 */ /* 0x000fe20000000f00 */
[----:B------:R-:W-:Y:S01]  /*3020*/  BSSY.RECONVERGENT B3, `(.L_x_51) ;  /* 0x0000054000037945 */ /* 0x000fe20003800200 */
[----:B------:R-:W-:Y:S02]  /*3030*/  LOP3.LUT R19, R18, 0x3ff00000, RZ, 0xfc, !PT ;  /* 0x3ff0000012137812 */ /* 0x000fe400078efcff */
[----:B------:R-:W-:Y:S02]  /*3040*/  MOV R18, R16 ;  /* 0x0000001000127202 */ /* 0x000fe40000000f00 */
[----:B------:R-:W-:-:S02]  /*3050*/  FSETP.GEU.AND P2, PT, |R11|, 1.469367938527859385e-39, PT ;  /* 0x001000000b00780b */ /* 0x000fc40003f4e200 */
[----:B------:R-:W-:Y:S01]  /*3060*/  LOP3.LUT R2, R11, 0x7ff00000, RZ, 0xc0, !PT ;  /* 0x7ff000000b027812 */ /* 0x000fe200078ec0ff */
[----:B------:R-:W-:Y:S01]  /*3070*/  @!P0 DMUL R18, R16, 8.98846567431157953865e+307 ;  /* 0x7fe0000010128828 */ /* 0x000fe20000000000 */
[C---:B------:R-:W-:Y:S02]  /*3080*/  LOP3.LUT R26, R17.reuse, 0x7ff00000, RZ, 0xc0, !PT ;  /* 0x7ff00000111a7812 */ /* 0x040fe400078ec0ff */
[----:B------:R-:W-:Y:S02]  /*3090*/  MOV R4, 0x1ca00000 ;  /* 0x1ca0000000047802 */ /* 0x000fe40000000f00 */
[----:B------:R-:W-:Y:S01]  /*30a0*/  ISETP.GE.U32.AND P1, PT, R2, R26, PT ;  /* 0x0000001a0200720c */ /* 0x000fe20003f26070 */
[----:B------:R-:W0:Y:S04]  /*30b0*/  MUFU.RCP64H R9, R19 ;  /* 0x0000001300097308 */ /* 0x000e280000001800 */
[----:B------:R-:W-:-:S02]  /*30c0*/  @!P2 LOP3.LUT R5, R17, 0x7ff00000, RZ, 0xc0, !PT ;  /* 0x7ff000001105a812 */ /* 0x000fc400078ec0ff */
[----:B------:R-:W-:Y:S02]  /*30d0*/  @!P2 MOV R24, RZ ;  /* 0x000000ff0018a202 */ /* 0x000fe40000000f00 */
[----:B------:R-:W-:Y:S02]  /*30e0*/  @!P2 ISETP.GE.U32.AND P3, PT, R2, R5, PT ;  /* 0x000000050200a20c */ /* 0x000fe40003f66070 */
[----:B------:R-:W-:Y:S02]  /*30f0*/  @!P0 LOP3.LUT R26, R19, 0x7ff00000, RZ, 0xc0, !PT ;  /* 0x7ff00000131a8812 */ /* 0x000fe400078ec0ff */
[----:B------:R-:W-:-:S03]  /*3100*/  @!P2 SEL R5, R4, 0x63400000, !P3 ;  /* 0x634000000405a807 */ /* 0x000fc60005800000 */
[----:B------:R-:W-:Y:S01]  /*3110*/  VIADD R27, R26, 0xffffffff ;  /* 0xffffffff1a1b7836 */ /* 0x000fe20000000000 */
[----:B------:R-:W-:Y:S01]  /*3120*/  @!P2 LOP3.LUT R5, R5, 0x80000000, R11, 0xf8, !PT ;  /* 0x800000000505a812 */ /* 0x000fe200078ef80b */
[----:B0-----:R-:W-:-:S03]  /*3130*/  DFMA R22, R8, -R18, 1 ;  /* 0x3ff000000816742b */ /* 0x001fc60000000812 */
[----:B------:R-:W-:Y:S01]  /*3140*/  @!P2 LOP3.LUT R25, R5, 0x100000, RZ, 0xfc, !PT ;  /* 0x001000000519a812 */ /* 0x000fe200078efcff */
[----:B------:R-:W-:-:S04]  /*3150*/  IMAD.MOV.U32 R5, RZ, RZ, R2 ;  /* 0x000000ffff057224 */ /* 0x000fc800078e0002 */
[----:B------:R-:W-:-:S08]  /*3160*/  DFMA R22, R22, R22, R22 ;  /* 0x000000161616722b */ /* 0x000fd00000000016 */
[----:B------:R-:W-:Y:S01]  /*3170*/  DFMA R22, R8, R22, R8 ;  /* 0x000000160816722b */ /* 0x000fe20000000008 */
[----:B------:R-:W-:Y:S01]  /*3180*/  SEL R9, R4, 0x63400000, !P1 ;  /* 0x6340000004097807 */ /* 0x000fe20004800000 */
[----:B------:R-:W-:-:S03]  /*3190*/  IMAD.MOV.U32 R8, RZ, RZ, R10 ;  /* 0x000000ffff087224 */ /* 0x000fc600078e000a */
[----:B------:R-:W-:-:S03]  /*31a0*/  LOP3.LUT R9, R9, 0x800fffff, R11, 0xf8, !PT ;  /* 0x800fffff09097812 */ /* 0x000fc600078ef80b */
[----:B------:R-:W-:-:S03]  /*31b0*/  DFMA R20, R22, -R18, 1 ;  /* 0x3ff000001614742b */ /* 0x000fc60000000812 */
[----:B------:R-:W-:-:S05]  /*31c0*/  @!P2 DFMA R8, R8, 2, -R24 ;  /* 0x400000000808a82b */ /* 0x000fca0000000818 */
[----:B------:R-:W-:-:S05]  /*31d0*/  DFMA R20, R22, R20, R22 ;  /* 0x000000141614722b */ /* 0x000fca0000000016 */
[----:B------:R-:W-:-:S03]  /*31e0*/  @!P2 LOP3.LUT R5, R9, 0x7ff00000, RZ, 0xc0, !PT ;  /* 0x7ff000000905a812 */ /* 0x000fc600078ec0ff */
[----:B------:R-:W-:Y:S01]  /*31f0*/  DMUL R22, R20, R8 ;  /* 0x0000000814167228 */ /* 0x000fe20000000000 */
[----:B------:R-:W-:-:S04]  /*3200*/  IADD3 R24, PT, PT, R5, -0x1, RZ ;  /* 0xffffffff05187810 */ /* 0x000fc80007ffe0ff */
[----:B------:R-:W-:-:S03]  /*3210*/  ISETP.GT.U32.AND P0, PT, R24, 0x7feffffe, PT ;  /* 0x7feffffe1800780c */ /* 0x000fc60003f04070 */
[----:B------:R-:W-:Y:S01]  /*3220*/  DFMA R24, R22, -R18, R8 ;  /* 0x800000121618722b */ /* 0x000fe20000000008 */
[----:B------:R-:W-:-:S07]  /*3230*/  ISETP.GT.U32.OR P0, PT, R27, 0x7feffffe, P0 ;  /* 0x7feffffe1b00780c */ /* 0x000fce0000704470 */
[----:B------:R-:W-:-:S06]  /*3240*/  DFMA R24, R20, R24, R22 ;  /* 0x000000181418722b */ /* 0x000fcc0000000016 */
[----:B------:R-:W-:Y:S05]  /*3250*/  @P0 BRA `(.L_x_52) ;  /* 0x00000000006c0947 */ /* 0x000fea0003800000 */
[----:B------:R-:W-:-:S04]  /*3260*/  LOP3.LUT R11, R17, 0x7ff00000, RZ, 0xc0, !PT ;  /* 0x7ff00000110b7812 */ /* 0x000fc800078ec0ff */
[CC--:B------:R-:W-:Y:S02]  /*3270*/  VIADDMNMX R5, R2.reuse, -R11.reuse, 0xb9600000, !PT ;  /* 0xb960000002057446 */ /* 0x0c0fe4000780090b */
[----:B------:R-:W-:Y:S02]  /*3280*/  ISETP.GE.U32.AND P0, PT, R2, R11, PT ;  /* 0x0000000b0200720c */ /* 0x000fe40003f06070 */
[----:B------:R-:W-:Y:S02]  /*3290*/  VIMNMX R2, PT, PT, R5, 0x46a00000, PT ;  /* 0x46a0000005027848 */ /* 0x000fe40003fe0100 */
[----:B------:R-:W-:Y:S02]  /*32a0*/  SEL R5, R4, 0x63400000, !P0 ;  /* 0x6340000004057807 */ /* 0x000fe40004000000 */
[----:B------:R-:W-:Y:S02]  /*32b0*/  MOV R4, RZ ;  /* 0x000000ff00047202 */ /* 0x000fe40000000f00 */
[----:B------:R-:W-:-:S05]  /*32c0*/  IADD3 R2, PT, PT, -R5, R2, RZ ;  /* 0x0000000205027210 */ /* 0x000fca0007ffe1ff */
[----:B------:R-:W-:-:S06]  /*32d0*/  VIADD R5, R2, 0x7fe00000 ;  /* 0x7fe0000002057836 */ /* 0x000fcc0000000000 */
[----:B------:R-:W-:-:S10]  /*32e0*/  DMUL R20, R24, R4 ;  /* 0x0000000418147228 */ /* 0x000fd40000000000 */
[----:B------:R-:W-:-:S13]  /*32f0*/  FSETP.GTU.AND P0, PT, |R21|, 1.469367938527859385e-39, PT ;  /* 0x001000001500780b */ /* 0x000fda0003f0c200 */
[----:B------:R-:W-:Y:S05]  /*3300*/  @P0 BRA `(.L_x_53) ;  /* 0x0000000000940947 */ /* 0x000fea0003800000 */
[----:B------:R-:W-:-:S06]  /*3310*/  DFMA R8, R24, -R18, R8 ;  /* 0x800000121808722b */ /* 0x000fcc0000000008 */
[----:B------:R-:W-:-:S04]  /*3320*/  IMAD.MOV.U32 R8, RZ, RZ, RZ ;  /* 0x000000ffff087224 */ /* 0x000fc800078e00ff */
[C---:B------:R-:W-:Y:S02]  /*3330*/  FSETP.NEU.AND P0, PT, R9.reuse, RZ, PT ;  /* 0x000000ff0900720b */ /* 0x040fe40003f0d000 */
[----:B------:R-:W-:-:S04]  /*3340*/  LOP3.LUT R17, R9, 0x80000000, R17, 0x48, !PT ;  /* 0x8000000009117812 */ /* 0x000fc800078e4811 */
[----:B------:R-:W-:-:S07]  /*3350*/  LOP3.LUT R9, R17, R5, RZ, 0xfc, !PT ;  /* 0x0000000511097212 */ /* 0x000fce00078efcff */
[----:B------:R-:W-:Y:S05]  /*3360*/  @!P0 BRA `(.L_x_53) ;  /* 0x00000000007c8947 */ /* 0x000fea0003800000 */
[----:B------:R-:W-:Y:S01]  /*3370*/  IADD3 R5, PT, PT, -R2, RZ, RZ ;  /* 0x000000ff02057210 */ /* 0x000fe20007ffe1ff */
[----:B------:R-:W-:Y:S01]  /*3380*/  IMAD.MOV.U32 R4, RZ, RZ, RZ ;  /* 0x000000ffff047224 */ /* 0x000fe200078e00ff */
[----:B------:R-:W-:-:S05]  /*3390*/  DMUL.RP R8, R24, R8 ;  /* 0x0000000818087228 */ /* 0x000fca0000008000 */
[----:B------:R-:W-:-:S05]  /*33a0*/  DFMA R4, R20, -R4, R24 ;  /* 0x800000041404722b */ /* 0x000fca0000000018 */
[----:B------:R-:W-:Y:S02]  /*33b0*/  LOP3.LUT R17, R9, R17, RZ, 0x3c, !PT ;  /* 0x0000001109117212 */ /* 0x000fe400078e3cff */
[----:B------:R-:W-:-:S04]  /*33c0*/  IADD3 R4, PT, PT, -R2, -0x43300000, RZ ;  /* 0xbcd0000002047810 */ /* 0x000fc80007ffe1ff */
[----:B------:R-:W-:-:S04]  /*33d0*/  FSETP.NEU.AND P0, PT, |R5|, R4, PT ;  /* 0x000000040500720b */ /* 0x000fc80003f0d200 */
[----:B------:R-:W-:Y:S02]  /*33e0*/  FSEL R20, R8, R20, !P0 ;  /* 0x0000001408147208 */ /* 0x000fe40004000000 */
[----:B------:R-:W-:Y:S01]  /*33f0*/  FSEL R21, R17, R21, !P0 ;  /* 0x0000001511157208 */ /* 0x000fe20004000000 */
[----:B------:R-:W-:Y:S06]  /*3400*/  BRA `(.L_x_53) ;  /* 0x0000000000547947 */ /* 0x000fec0003800000 */
.L_x_52:
[----:B------:R-:W-:-:S14]  /*3410*/  DSETP.NAN.AND P0, PT, R10, R10, PT ;  /* 0x0000000a0a00722a */ /* 0x000fdc0003f08000 */
[----:B------:R-:W-:Y:S05]  /*3420*/  @P0 BRA `(.L_x_54) ;  /* 0x0000000000440947 */ /* 0x000fea0003800000 */
[----:B------:R-:W-:-:S14]  /*3430*/  DSETP.NAN.AND P0, PT, R16, R16, PT ;  /* 0x000000101000722a */ /* 0x000fdc0003f08000 */
[----:B------:R-:W-:Y:S05]  /*3440*/  @P0 BRA `(.L_x_55) ;  /* 0x0000000000300947 */ /* 0x000fea0003800000 */
[----:B------:R-:W-:Y:S01]  /*3450*/  ISETP.NE.AND P0, PT, R5, R26, PT ;  /* 0x0000001a0500720c */ /* 0x000fe20003f05270 */
[----:B------:R-:W-:Y:S01]  /*3460*/  IMAD.MOV.U32 R21, RZ, RZ, -0x80000 ;  /* 0xfff80000ff157424 */ /* 0x000fe200078e00ff */
[----:B------:R-:W-:-:S11]  /*3470*/  MOV R20, 0x0 ;  /* 0x0000000000147802 */ /* 0x000fd60000000f00 */
[----:B------:R-:W-:Y:S05]  /*3480*/  @!P0 BRA `(.L_x_53) ;  /* 0x0000000000348947 */ /* 0x000fea0003800000 */
[----:B------:R-:W-:Y:S02]  /*3490*/  ISETP.NE.AND P0, PT, R5, 0x7ff00000, PT ;  /* 0x7ff000000500780c */ /* 0x000fe40003f05270 */
[----:B------:R-:W-:Y:S02]  /*34a0*/  LOP3.LUT R21, R11, 0x80000000, R17, 0x48, !PT ;  /* 0x800000000b157812 */ /* 0x000fe400078e4811 */
[----:B------:R-:W-:-:S13]  /*34b0*/  ISETP.EQ.OR P0, PT, R26, RZ, !P0 ;  /* 0x000000ff1a00720c */ /* 0x000fda0004702670 */
[----:B------:R-:W-:Y:S02]  /*34c0*/  @P0 LOP3.LUT R2, R21, 0x7ff00000, RZ, 0xfc, !PT ;  /* 0x7ff0000015020812 */ /* 0x000fe400078efcff */
[----:B------:R-:W-:Y:S01]  /*34d0*/  @!P0 MOV R20, RZ ;  /* 0x000000ff00148202 */ /* 0x000fe20000000f00 */
[----:B------:R-:W-:Y:S01]  /*34e0*/  @P0 IMAD.MOV.U32 R20, RZ, RZ, RZ ;  /* 0x000000ffff140224 */ /* 0x000fe200078e00ff */
[----:B------:R-:W-:Y:S01]  /*34f0*/  @P0 MOV R21, R2 ;  /* 0x0000000200150202 */ /* 0x000fe20000000f00 */
[----:B------:R-:W-:Y:S06]  /*3500*/  BRA `(.L_x_53) ;  /* 0x0000000000147947 */ /* 0x000fec0003800000 */
.L_x_55:
[----:B------:R-:W-:Y:S01]  /*3510*/  LOP3.LUT R21, R17, 0x80000, RZ, 0xfc, !PT ;  /* 0x0008000011157812 */ /* 0x000fe200078efcff */
[----:B------:R-:W-:Y:S01]  /*3520*/  IMAD.MOV.U32 R20, RZ, RZ, R16 ;  /* 0x000000ffff147224 */ /* 0x000fe200078e0010 */
[----:B------:R-:W-:Y:S06]  /*3530*/  BRA `(.L_x_53) ;  /* 0x0000000000087947 */ /* 0x000fec0003800000 */
.L_x_54:
[----:B------:R-:W-:Y:S02]  /*3540*/  LOP3.LUT R21, R11, 0x80000, RZ, 0xfc, !PT ;  /* 0x000800000b157812 */ /* 0x000fe400078efcff */
[----:B------:R-:W-:-:S07]  /*3550*/  MOV R20, R10 ;  /* 0x0000000a00147202 */ /* 0x000fce0000000f00 */
.L_x_53:
[----:B------:R-:W-:Y:S05]  /*3560*/  BSYNC.RECONVERGENT B3 ;  /* 0x0000000000037941 */ /* 0x000fea0003800200 */
.L_x_51:
[----:B------:R-:W-:Y:S02]  /*3570*/  HFMA2 R5, -RZ, RZ, 0, 0 ;  /* 0x00000000ff057431 */ /* 0x000fe400000001ff */
[----:B------:R-:W-:-:S04]  /*3580*/  IMAD.MOV.U32 R4, RZ, RZ, R0 ;  /* 0x000000ffff047224 */ /* 0x000fc800078e0000 */
[----:B------:R-:W-:Y:S05]  /*3590*/  RET.REL.NODEC R4 `(net_myrsi_many_series_one_param_time_major_f32) ;  /* 0xffffffc804987950 */ /* 0x000fea0003c3ffff */
.L_x_56:
[----:B------:R-:W-:-:S00]  /*35a0*/  BRA `(.L_x_56) ;  /* 0xfffffffc00fc7947 */ /* 0x000fc0000383ffff */
[----:B------:R-:W-:-:S00]  /*35b0*/  NOP ;  /* 0x0000000000007918 */ /* 0x000fc00000000000 */
        /* <DEDUP_REMOVED lines=12> */
.L_x_107:


//--------------------- .text.net_myrsi_batch_f32 --------------------------
	.section	.text.net_myrsi_batch_f32,"ax",@progbits
	.align	128
        .global         net_myrsi_batch_f32
        .type           net_myrsi_batch_f32,@function
        .size           net_myrsi_batch_f32,(.L_x_108 - net_myrsi_batch_f32)
        .other          net_myrsi_batch_f32,@"STO_CUDA_ENTRY STV_DEFAULT"
net_myrsi_batch_f32:
.text.net_myrsi_batch_f32:
[----:B------:R-:W-:Y:S01]  /*0000*/  LDC R1, c[0x0][0x37c] ;  /* 0x0000df00ff017b82 */ /* 0x000fe20000000800 */
[----:B------:R-:W0:Y:S07]  /*0010*/  S2R R3, SR_TID.X ;  /* 0x0000000000037919 */ /* 0x000e2e0000002100 */
[----:B------:R-:W0:Y:S01]  /*0020*/  S2UR UR4, SR_CTAID.X ;  /* 0x00000000000479c3 */ /* 0x000e220000002500 */
[----:B------:R-:W1:Y:S07]  /*0030*/  LDCU UR5, c[0x0][0x394] ;  /* 0x00007280ff0577ac */ /* 0x000e6e0008000800 */
[----:B------:R-:W0:Y:S02]  /*0040*/  LDC R8, c[0x0][0x360] ;  /* 0x0000d800ff087b82 */ /* 0x000e240000000800 */
[----:B0-----:R-:W-:-:S05]  /*0050*/  IMAD R8, R8, UR4, R3 ;  /* 0x0000000408087c24 */ /* 0x001fca000f8e0203 */
[----:B-1----:R-:W-:-:S13]  /*0060*/  ISETP.GE.AND P0, PT, R8, UR5, PT ;  /* 0x0000000508007c0c */ /* 0x002fda000bf06270 */
[----:B------:R-:W-:Y:S05]  /*0070*/  @P0 EXIT ;  /* 0x000000000000094d */ /* 0x000fea0003800000 */
[----:B------:R-:W0:Y:S01]  /*0080*/  LDC.64 R6, c[0x0][0x388] ;  /* 0x0000e200ff067b82 */ /* 0x000e220000000a00 */
[----:B------:R-:W1:Y:S01]  /*0090*/  LDCU.64 UR6, c[0x0][0x358] ;  /* 0x00006b00ff0677ac */ /* 0x000e620008000a00 */
[----:B------:R-:W2:Y:S06]  /*00a0*/  LDCU.64 UR8, c[0x0][0x3a0] ;  /* 0x00007400ff0877ac */ /* 0x000eac0008000a00 */
[----:B------:R-:W3:Y:S08]  /*00b0*/  LDC R3, c[0x0][0x390] ;  /* 0x0000e400ff037b82 */ /* 0x000ef00000000800 */
[----:B------:R-:W4:Y:S01]  /*00c0*/  LDC R10, c[0x0][0x398] ;  /* 0x0000e600ff0a7b82 */ /* 0x000f220000000800 */
[----:B0-----:R-:W-:-:S05]  /*00d0*/  IMAD.WIDE R6, R8, 0x4, R6 ;  /* 0x0000000408067825 */ /* 0x001fca00078e0206 */
[----:B-1----:R-:W5:Y:S01]  /*00e0*/  LDG.E.CONSTANT R0, desc[UR6][R6.64] ;  /* 0x0000000606007981 */ /* 0x002f62000c1e9900 */
[----:B---3--:R-:W-:-:S04]  /*00f0*/  IMAD.WIDE R8, R8, R3, RZ ;  /* 0x0000000308087225 */ /* 0x008fc800078e02ff */
[C---:B------:R-:W-:Y:S01]  /*0100*/  IMAD.SHL.U32 R4, R8.reuse, 0x4, RZ ;  /* 0x0000000408047824 */ /* 0x040fe200078e00ff */
[----:B------:R-:W-:Y:S02]  /*0110*/  SHF.L.U64.HI R5, R8, 0x2, R9 ;  /* 0x0000000208057819 */ /* 0x000fe40000010209 */
[----:B----4-:R-:W-:Y:S02]  /*0120*/  ISETP.GT.AND P0, PT, R3, R10, PT ;  /* 0x0000000a0300720c */ /* 0x010fe40003f04270 */
[----:B--2---:R-:W-:Y:S02]  /*0130*/  IADD3 R8, P1, PT, R4, UR8, RZ ;  /* 0x0000000804087c10 */ /* 0x004fe4000ff3e0ff */
[----:B------:R-:W-:Y:S02]  /*0140*/  ISETP.GT.AND P0, PT, R10, -0x1, P0 ;  /* 0xffffffff0a00780c */ /* 0x000fe40000704270 */
[----:B------:R-:W-:Y:S01]  /*0150*/  IADD3.X R9, PT, PT, R5, UR9, RZ, P1, !PT ;  /* 0x0000000905097c10 */ /* 0x000fe20008ffe4ff */
[----:B-----5:R-:W-:-:S05]  /*0160*/  VIADD R2, R0, 0xfffff7ff ;  /* 0xfffff7ff00027836 */ /* 0x020fca0000000000 */
[----:B------:R-:W-:-:S13]  /*0170*/  ISETP.GT.U32.AND P2, PT, R2, -0x801, PT ;  /* 0xfffff7ff0200780c */ /* 0x000fda0003f44070 */
[----:B------:R-:W-:Y:S05]  /*0180*/  @P0 BRA P2, `(.L_x_57) ;  /* 0x00000004003c0947 */ /* 0x000fea0001000000 */
[----:B------:R-:W-:-:S13]  /*0190*/  ISETP.GE.AND P0, PT, R3, 0x1, PT ;  /* 0x000000010300780c */ /* 0x000fda0003f06270 */
[----:B------:R-:W-:Y:S05]  /*01a0*/  @!P0 EXIT ;  /* 0x000000000000894d */ /* 0x000fea0003800000 */
[C---:B------:R-:W-:Y:S01]  /*01b0*/  ISETP.GE.U32.AND P0, PT, R3.reuse, 0x10, PT ;  /* 0x000000100300780c */ /* 0x040fe20003f06070 */
[----:B------:R-:W-:Y:S01]  /*01c0*/  IMAD.MOV.U32 R11, RZ, RZ, RZ ;  /* 0x000000ffff0b7224 */ /* 0x000fe200078e00ff */
[----:B------:R-:W-:-:S04]  /*01d0*/  LOP3.LUT R10, R3, 0xf, RZ, 0xc0, !PT ;  /* 0x0000000f030a7812 */ /* 0x000fc800078ec0ff */
[----:B------:R-:W-:-:S07]  /*01e0*/  ISETP.NE.AND P1, PT, R10, RZ, PT ;  /* 0x000000ff0a00720c */ /* 0x000fce0003f25270 */
[----:B------:R-:W-:Y:S06]  /*01f0*/  @!P0 BRA `(.L_x_58) ;  /* 0x0000000000708947 */ /* 0x000fec0003800000 */
[----:B------:R-:W-:Y:S01]  /*0200*/  IADD3 R2, P0, PT, R8, 0x20, RZ ;  /* 0x0000002008027810 */ /* 0x000fe20007f1e0ff */
[----:B------:R-:W-:Y:S01]  /*0210*/  IMAD.MOV.U32 R15, RZ, RZ, 0x7fffffff ;  /* 0x7fffffffff0f7424 */ /* 0x000fe200078e00ff */
[----:B------:R-:W-:-:S03]  /*0220*/  LOP3.LUT R11, R3, 0x7ffffff0, RZ, 0xc0, !PT ;  /* 0x7ffffff0030b7812 */ /* 0x000fc600078ec0ff */
[----:B------:R-:W-:Y:S02]  /*0230*/  IMAD.X R13, RZ, RZ, R9, P0 ;  /* 0x000000ffff0d7224 */ /* 0x000fe400000e0609 */
[----:B------:R-:W-:-:S07]  /*0240*/  IMAD.MOV R0, RZ, RZ, -R11 ;  /* 0x000000ffff007224 */ /* 0x000fce00078e0a0b */
.L_x_59:
[----:B0-----:R-:W-:Y:S02]  /*0250*/  IMAD.MOV.U32 R6, RZ, RZ, R2 ;  /* 0x000000ffff067224 */ /* 0x001fe400078e0002 */
[----:B------:R-:W-:Y:S02]  /*0260*/  IMAD.MOV.U32 R7, RZ, RZ, R13 ;  /* 0x000000ffff077224 */ /* 0x000fe400078e000d */
[----:B------:R-:W-:Y:S01]  /*0270*/  VIADD R0, R0, 0x10 ;  /* 0x0000001000007836 */ /* 0x000fe20000000000 */
[----:B------:R-:W-:Y:S02]  /*0280*/  IADD3 R2, P2, PT, R6, 0x40, RZ ;  /* 0x0000004006027810 */ /* 0x000fe40007f5e0ff */
[----:B------:R0:W-:Y:S02]  /*0290*/  STG.E desc[UR6][R6.64+-0x20], R15 ;  /* 0xffffe00f06007986 */ /* 0x0001e4000c101906 */
[----:B------:R-:W-:Y:S01]  /*02a0*/  ISETP.NE.AND P0, PT, R0, RZ, PT ;  /* 0x000000ff0000720c */ /* 0x000fe20003f05270 */
[----:B------:R-:W-:Y:S01]  /*02b0*/  IMAD.X R13, RZ, RZ, R7, P2 ;  /* 0x000000ffff0d7224 */ /* 0x000fe200010e0607 */
[----:B------:R0:W-:Y:S04]  /*02c0*/  STG.E desc[UR6][R6.64+-0x1c], R15 ;  /* 0xffffe40f06007986 */ /* 0x0001e8000c101906 */
        /* <DEDUP_REMOVED lines=13> */
[----:B------:R0:W-:Y:S01]  /*03a0*/  STG.E desc[UR6][R6.64+0x1c], R15 ;  /* 0x00001c0f06007986 */ /* 0x0001e2000c101906 */
[----:B------:R-:W-:Y:S05]  /*03b0*/  @P0 BRA `(.L_x_59) ;  /* 0xfffffffc00a40947 */ /* 0x000fea000383ffff */
.L_x_58:
[----:B------:R-:W-:Y:S05]  /*03c0*/  @!P1 EXIT ;  /* 0x000000000000994d */ /* 0x000fea0003800000 */
[----:B------:R-:W-:Y:S02]  /*03d0*/  ISETP.GE.U32.AND P0, PT, R10, 0x8, PT ;  /* 0x000000080a00780c */ /* 0x000fe40003f06070 */
[----:B------:R-:W-:-:S04]  /*03e0*/  LOP3.LUT R0, R3, 0x7, RZ, 0xc0, !PT ;  /* 0x0000000703007812 */ /* 0x000fc800078ec0ff */
[----:B------:R-:W-:-:S07]  /*03f0*/  ISETP.NE.AND P1, PT, R0, RZ, PT ;  /* 0x000000ff0000720c */ /* 0x000fce0003f25270 */
[----:B------:R-:W-:Y:S06]  /*0400*/  @!P0 BRA `(.L_x_60) ;  /* 0x00000000002c8947 */ /* 0x000fec0003800000 */
[----:B------:R-:W-:Y:S02]  /*0410*/  IMAD.MOV.U32 R13, RZ, RZ, 0x7fffffff ;  /* 0x7fffffffff0d7424 */ /* 0x000fe400078e00ff */
[----:B0-----:R-:W-:-:S04]  /*0420*/  IMAD.WIDE.U32 R6, R11, 0x4, R8 ;  /* 0x000000040b067825 */ /* 0x001fc800078e0008 */
[----:B------:R-:W-:Y:S01]  /*0430*/  VIADD R11, R11, 0x8 ;  /* 0x000000080b0b7836 */ /* 0x000fe20000000000 */
[----:B------:R1:W-:Y:S04]  /*0440*/  STG.E desc[UR6][R6.64], R13 ;  /* 0x0000000d06007986 */ /* 0x0003e8000c101906 */
[----:B------:R1:W-:Y:S04]  /*0450*/  STG.E desc[UR6][R6.64+0x4], R13 ;  /* 0x0000040d06007986 */ /* 0x0003e8000c101906 */
[----:B------:R1:W-:Y:S04]  /*0460*/  STG.E desc[UR6][R6.64+0x8], R13 ;  /* 0x0000080d06007986 */ /* 0x0003e8000c101906 */
[----:B------:R1:W-:Y:S04]  /*0470*/  STG.E desc[UR6][R6.64+0xc], R13 ;  /* 0x00000c0d06007986 */ /* 0x0003e8000c101906 */
[----:B------:R1:W-:Y:S04]  /*0480*/  STG.E desc[UR6][R6.64+0x10], R13 ;  /* 0x0000100d06007986 */ /* 0x0003e8000c101906 */
[----:B------:R1:W-:Y:S04]  /*0490*/  STG.E desc[UR6][R6.64+0x14], R13 ;  /* 0x0000140d06007986 */ /* 0x0003e8000c101906 */
[----:B------:R1:W-:Y:S04]  /*04a0*/  STG.E desc[UR6][R6.64+0x18], R13 ;  /* 0x0000180d06007986 */ /* 0x0003e8000c101906 */
[----:B------:R1:W-:Y:S02]  /*04b0*/  STG.E desc[UR6][R6.64+0x1c], R13 ;  /* 0x00001c0d06007986 */ /* 0x0003e4000c101906 */
.L_x_60:
[----:B------:R-:W-:Y:S05]  /*04c0*/  @!P1 EXIT ;  /* 0x000000000000994d */ /* 0x000fea0003800000 */
[----:B------:R-:W-:Y:S02]  /*04d0*/  ISETP.GE.U32.AND P0, PT, R0, 0x4, PT ;  /* 0x000000040000780c */ /* 0x000fe40003f06070 */
[----:B------:R-:W-:-:S04]  /*04e0*/  LOP3.LUT R3, R3, 0x3, RZ, 0xc0, !PT ;  /* 0x0000000303037812 */ /* 0x000fc800078ec0ff */
[----:B------:R-:W-:-:S07]  /*04f0*/  ISETP.NE.AND P1, PT, R3, RZ, PT ;  /* 0x000000ff0300720c */ /* 0x000fce0003f25270 */
[----:B------:R-:W-:Y:S06]  /*0500*/  @!P0 BRA `(.L_x_61) ;  /* 0x00000000001c8947 */ /* 0x000fec0003800000 */
[----:B------:R-:W-:-:S04]  /*0510*/  IMAD.WIDE.U32 R8, R11, 0x4, R8 ;  /* 0x000000040b087825 */ /* 0x000fc800078e0008 */
[----:B01----:R-:W-:Y:S02]  /*0520*/  IMAD.MOV.U32 R7, RZ, RZ, 0x7fffffff ;  /* 0x7fffffffff077424 */ /* 0x003fe400078e00ff */
[----:B------:R-:W-:-:S03]  /*0530*/  VIADD R11, R11, 0x4 ;  /* 0x000000040b0b7836 */ /* 0x000fc60000000000 */
[----:B------:R2:W-:Y:S04]  /*0540*/  STG.E desc[UR6][R8.64], R7 ;  /* 0x0000000708007986 */ /* 0x0005e8000c101906 */
[----:B------:R2:W-:Y:S04]  /*0550*/  STG.E desc[UR6][R8.64+0x4], R7 ;  /* 0x0000040708007986 */ /* 0x0005e8000c101906 */
[----:B------:R2:W-:Y:S04]  /*0560*/  STG.E desc[UR6][R8.64+0x8], R7 ;  /* 0x0000080708007986 */ /* 0x0005e8000c101906 */
[----:B------:R2:W-:Y:S02]  /*0570*/  STG.E desc[UR6][R8.64+0xc], R7 ;  /* 0x00000c0708007986 */ /* 0x0005e4000c101906 */
.L_x_61:
[----:B------:R-:W-:Y:S05]  /*0580*/  @!P1 EXIT ;  /* 0x000000000000994d */ /* 0x000fea0003800000 */
[----:B------:R-:W-:-:S04]  /*0590*/  IMAD.WIDE.U32 R4, R11, 0x4, R4 ;  /* 0x000000040b047825 */ /* 0x000fc800078e0004 */
[----:B------:R-:W-:Y:S01]  /*05a0*/  IMAD.MOV R3, RZ, RZ, -R3 ;  /* 0x000000ffff037224 */ /* 0x000fe200078e0a03 */
[----:B------:R-:W-:Y:S01]  /*05b0*/  IADD3 R4, P0, PT, R4, UR8, RZ ;  /* 0x0000000804047c10 */ /* 0x000fe2000ff1e0ff */
[----:B012---:R-:W-:-:S03]  /*05c0*/  IMAD.MOV.U32 R7, RZ, RZ, 0x7fffffff ;  /* 0x7fffffffff077424 */ /* 0x007fc600078e00ff */
[----:B------:R-:W-:-:S09]  /*05d0*/  IADD3.X R5, PT, PT, R5, UR9, RZ, P0, !PT ;  /* 0x0000000905057c10 */ /* 0x000fd200087fe4ff */
.L_x_62:
[----:B------:R-:W-:Y:S02]  /*05e0*/  VIADD R0, R3, 0x1 ;  /* 0x0000000103007836 */ /* 0x000fe40000000000 */
[----:B------:R-:W-:Y:S01]  /*05f0*/  IMAD.MOV.U32 R2, RZ, RZ, R4 ;  /* 0x000000ffff027224 */ /* 0x000fe200078e0004 */
[----:B------:R-:W-:Y:S01]  /*0600*/  IADD3 R4, P1, PT, R4, 0x4, RZ ;  /* 0x0000000404047810 */ /* 0x000fe20007f3e0ff */
[----:B------:R-:W-:Y:S01]  /*0610*/  IMAD.MOV.U32 R3, RZ, RZ, R5 ;  /* 0x000000ffff037224 */ /* 0x000fe200078e0005 */
[----:B------:R-:W-:-:S03]  /*0620*/  ISETP.NE.AND P0, PT, R0, RZ, PT ;  /* 0x000000ff0000720c */ /* 0x000fc60003f05270 */
[----:B------:R-:W-:Y:S01]  /*0630*/  IMAD.X R5, RZ, RZ, R5, P1 ;  /* 0x000000ffff057224 */ /* 0x000fe200008e0605 */
[----:B------:R0:W-:Y:S09]  /*0640*/  STG.E desc[UR6][R2.64], R7 ;  /* 0x0000000702007986 */ /* 0x0001f2000c101906 */
[----:B------:R-:W-:Y:S05]  /*0650*/  @!P0 EXIT ;  /* 0x000000000000894d */ /* 0x000fea0003800000 */
[----:B0-----:R-:W-:Y:S01]  /*0660*/  IMAD.MOV.U32 R3, RZ, RZ, R0 ;  /* 0x000000ffff037224 */ /* 0x001fe200078e0000 */
[----:B------:R-:W-:Y:S06]  /*0670*/  BRA `(.L_x_62) ;  /* 0xfffffffc00d87947 */ /* 0x000fec000383ffff */
.L_x_57:
        /* <DEDUP_REMOVED lines=11> */
[----:B------:R-:W-:Y:S02]  /*0730*/  IMAD.MOV.U32 R0, RZ, RZ, RZ ;  /* 0x000000ffff007224 */ /* 0x000fe400078e00ff */
[----:B------:R-:W-:-:S07]  /*0740*/  IMAD.MOV.U32 R11, RZ, RZ, 0x7fffffff ;  /* 0x7fffffffff0b7424 */ /* 0x000fce00078e00ff */
.L_x_65:
[----:B0-----:R-:W-:-:S04]  /*0750*/  IMAD.WIDE.U32 R4, R0, 0x4, R8 ;  /* 0x0000000400047825 */ /* 0x001fc800078e0008 */
[----:B------:R-:W-:Y:S01]  /*0760*/  VIADD R0, R0, 0x10 ;  /* 0x0000001000007836 */ /* 0x000fe20000000000 */
[----:B------:R0:W-:Y:S04]  /*0770*/  STG.E desc[UR6][R4.64], R11 ;  /* 0x0000000b04007986 */ /* 0x0001e8000c101906 */
[----:B------:R0:W-:Y:S01]  /*0780*/  STG.E desc[UR6][R4.64+0x4], R11 ;  /* 0x0000040b04007986 */ /* 0x0001e2000c101906 */
[----:B------:R-:W-:-:S03]  /*0790*/  ISETP.NE.AND P0, PT, R0, R7, PT ;  /* 0x000000070000720c */ /* 0x000fc60003f05270 */
        /* <DEDUP_REMOVED lines=15> */
.L_x_64:
[----:B------:R-:W-:Y:S05]  /*0890*/  @!P1 EXIT ;  /* 0x000000000000994d */ /* 0x000fea0003800000 */
[----:B------:R-:W-:Y:S02]  /*08a0*/  ISETP.GE.U32.AND P0, PT, R2, 0x8, PT ;  /* 0x000000080200780c */ /* 0x000fe40003f06070 */
[----:B------:R-:W-:-:S04]  /*08b0*/  LOP3.LUT R6, R3, 0x7, RZ, 0xc0, !PT ;  /* 0x0000000703067812 */ /* 0x000fc800078ec0ff */
[----:B------:R-:W-:-:S07]  /*08c0*/  ISETP.NE.AND P1, PT, R6, RZ, PT ;  /* 0x000000ff0600720c */ /* 0x000fce0003f25270 */
[----:B------:R-:W-:Y:S06]  /*08d0*/  @!P0 BRA `(.L_x_66) ;  /* 0x00000000002c8947 */ /* 0x000fec0003800000 */
[----:B0-----:R-:W-:Y:S02]  /*08e0*/  IMAD.MOV.U32 R11, RZ, RZ, 0x7fffffff ;  /* 0x7fffffffff0b7424 */ /* 0x001fe400078e00ff */
[----:B------:R-:W-:-:S04]  /*08f0*/  IMAD.WIDE.U32 R4, R7, 0x4, R8 ;  /* 0x0000000407047825 */ /* 0x000fc800078e0008 */
        /* <DEDUP_REMOVED lines=9> */
.L_x_66:
[----:B------:R-:W-:Y:S05]  /*0990*/  @!P1 EXIT ;  /* 0x000000000000994d */ /* 0x000fea0003800000 */
[----:B------:R-:W-:Y:S02]  /*09a0*/  ISETP.GE.U32.AND P0, PT, R6, 0x4, PT ;  /* 0x000000040600780c */ /* 0x000fe40003f06070 */
[----:B------:R-:W-:-:S04]  /*09b0*/  LOP3.LUT R0, R3, 0x3, RZ, 0xc0, !PT ;  /* 0x0000000303007812 */ /* 0x000fc800078ec0ff */
[----:B------:R-:W-:-:S07]  /*09c0*/  ISETP.NE.AND P1, PT, R0, RZ, PT ;  /* 0x000000ff0000720c */ /* 0x000fce0003f25270 */
[----:B------:R-:W-:Y:S06]  /*09d0*/  @!P0 BRA `(.L_x_67) ;  /* 0x00000000001c8947 */ /* 0x000fec0003800000 */
[----:B01----:R-:W-:Y:S02]  /*09e0*/  IMAD.MOV.U32 R5, RZ, RZ, 0x7fffffff ;  /* 0x7fffffffff057424 */ /* 0x003fe400078e00ff */
[----:B------:R-:W-:-:S04]  /*09f0*/  IMAD.WIDE.U32 R2, R7, 0x4, R8 ;  /* 0x0000000407027825 */ /* 0x000fc800078e0008 */
[----:B------:R-:W-:Y:S01]  /*0a00*/  VIADD R7, R7, 0x4 ;  /* 0x0000000407077836 */ /* 0x000fe20000000000 */
[----:B------:R2:W-:Y:S04]  /*0a10*/  STG.E desc[UR6][R2.64], R5 ;  /* 0x0000000502007986 */ /* 0x0005e8000c101906 */
[----:B------:R2:W-:Y:S04]  /*0a20*/  STG.E desc[UR6][R2.64+0x4], R5 ;  /* 0x0000040502007986 */ /* 0x0005e8000c101906 */
[----:B------:R2:W-:Y:S04]  /*0a30*/  STG.E desc[UR6][R2.64+0x8], R5 ;  /* 0x0000080502007986 */ /* 0x0005e8000c101906 */
[----:B------:R2:W-:Y:S02]  /*0a40*/  STG.E desc[UR6][R2.64+0xc], R5 ;  /* 0x00000c0502007986 */ /* 0x0005e4000c101906 */
.L_x_67:
[----:B------:R-:W-:Y:S05]  /*0a50*/  @!P1 EXIT ;  /* 0x000000000000994d */ /* 0x000fea0003800000 */
[----:B012---:R-:W-:Y:S01]  /*0a60*/  IMAD.MOV.U32 R5, RZ, RZ, 0x7fffffff ;  /* 0x7fffffffff057424 */ /* 0x007fe200078e00ff */
[----:B------:R-:W-:-:S06]  /*0a70*/  UMOV UR4, URZ ;  /* 0x000000ff00047c82 */ /* 0x000fcc0008000000 */
.L_x_68:
[----:B------:R-:W-:Y:S01]  /*0a80*/  IMAD.WIDE.U32 R2, R7, 0x4, R8 ;  /* 0x0000000407027825 */ /* 0x000fe200078e0008 */
[----:B------:R-:W-:-:S03]  /*0a90*/  UIADD3 UR4, UPT, UPT, UR4, 0x1, URZ ;  /* 0x0000000104047890 */ /* 0x000fc6000fffe0ff */
[----:B------:R-:W-:Y:S01]  /*0aa0*/  VIADD R7, R7, 0x1 ;  /* 0x0000000107077836 */ /* 0x000fe20000000000 */
[----:B------:R0:W-:Y:S02]  /*0ab0*/  STG.E desc[UR6][R2.64], R5 ;  /* 0x0000000502007986 */ /* 0x0001e4000c101906 */
[----:B------:R-:W-:-:S13]  /*0ac0*/  ISETP.NE.AND P0, PT, R0, UR4, PT ;  /* 0x0000000400007c0c */ /* 0x000fda000bf05270 */
[----:B0-----:R-:W-:Y:S05]  /*0ad0*/  @P0 BRA `(.L_x_68) ;  /* 0xfffffffc00e80947 */ /* 0x001fea000383ffff */
[----:B------:R-:W-:Y:S05]  /*0ae0*/  EXIT ;  /* 0x000000000000794d */ /* 0x000fea0003800000 */
.L_x_63:
[----:B------:R-:W-:Y:S01]  /*0af0*/  IMAD.IADD R2, R0, 0x1, R10 ;  /* 0x0000000100027824 */ /* 0x000fe200078e020a */
[----:B------:R-:W-:Y:S04]  /*0b00*/  BSSY.RECONVERGENT B0, `(.L_x_69) ;  /* 0x0000049000007945 */ /* 0x000fe80003800200 */
[----:B------:R-:W-:-:S13]  /*0b10*/  ISETP.GE.AND P0, PT, R2, 0x2, PT ;  /* 0x000000020200780c */ /* 0x000fda0003f06270 */
[----:B------:R-:W-:Y:S05]  /*0b20*/  @!P0 BRA `(.L_x_70) ;  /* 0x0000000400188947 */ /* 0x000fea0003800000 */
[C---:B------:R-:W-:Y:S01]  /*0b30*/  VIADD R4, R2.reuse, 0xfffffffe ;  /* 0xfffffffe02047836 */ /* 0x040fe20000000000 */
[----:B------:R-:W-:Y:S01]  /*0b40*/  BSSY.RECONVERGENT B1, `(.L_x_71) ;  /* 0x000001e000017945 */ /* 0x000fe20003800200 */
[----:B------:R-:W-:Y:S02]  /*0b50*/  VIADD R6, R2, 0xffffffff ;  /* 0xffffffff02067836 */ /* 0x000fe40000000000 */
[----:B------:R-:W-:Y:S01]  /*0b60*/  IMAD.MOV.U32 R7, RZ, RZ, RZ ;  /* 0x000000ffff077224 */ /* 0x000fe200078e00ff */
[----:B------:R-:W-:Y:S02]  /*0b70*/  ISETP.GE.U32.AND P0, PT, R4, 0xf, PT ;  /* 0x0000000f0400780c */ /* 0x000fe40003f06070 */
[----:B------:R-:W-:-:S04]  /*0b80*/  LOP3.LUT R12, R6, 0xf, RZ, 0xc0, !PT ;  /* 0x0000000f060c7812 */ /* 0x000fc800078ec0ff */
[----:B------:R-:W-:-:S07]  /*0b90*/  ISETP.NE.AND P1, PT, R12, RZ, PT ;  /* 0x000000ff0c00720c */ /* 0x000fce0003f25270 */
[----:B------:R-:W-:Y:S06]  /*0ba0*/  @!P0 BRA `(.L_x_72) ;  /* 0x00000000005c8947 */ /* 0x000fec0003800000 */
[----:B------:R-:W-:Y:S01]  /*0bb0*/  LOP3.LUT R7, R6, 0xfffffff0, RZ, 0xc0, !PT ;  /* 0xfffffff006077812 */ /* 0x000fe200078ec0ff */
[----:B------:R-:W-:Y:S02]  /*0bc0*/  IMAD.MOV.U32 R10, RZ, RZ, RZ ;  /* 0x000000ffff0a7224 */ /* 0x000fe400078e00ff */
[----:B------:R-:W-:-:S07]  /*0bd0*/  IMAD.MOV.U32 R11, RZ, RZ, 0x7fffffff ;  /* 0x7fffffffff0b7424 */ /* 0x000fce00078e00ff */
.L_x_73:
        /* <DEDUP_REMOVED lines=20> */
.L_x_72:
[----:B------:R-:W-:Y:S05]  /*0d20*/  BSYNC.RECONVERGENT B1 ;  /* 0x0000000000017941 */ /* 0x000fea0003800200 */
.L_x_71:
[----:B------:R-:W-:Y:S05]  /*0d30*/  @!P1 BRA `(.L_x_70) ;  /* 0x0000000000949947 */ /* 0x000fea0003800000 */
[----:B------:R-:W-:Y:S01]  /*0d40*/  ISETP.GE.U32.AND P0, PT, R12, 0x8, PT ;  /* 0x000000080c00780c */ /* 0x000fe20003f06070 */
[----:B------:R-:W-:Y:S01]  /*0d50*/  BSSY.RECONVERGENT B1, `(.L_x_74) ;  /* 0x000000f000017945 */ /* 0x000fe20003800200 */
        /* <DEDUP_REMOVED lines=14> */
.L_x_75:
[----:B------:R-:W-:Y:S05]  /*0e40*/  BSYNC.RECONVERGENT B1 ;  /* 0x0000000000017941 */ /* 0x000fea0003800200 */
.L_x_74:
[----:B------:R-:W-:Y:S05]  /*0e50*/  @!P1 BRA `(.L_x_70) ;  /* 0x00000000004c9947 */ /* 0x000fea0003800000 */
[----:B------:R-:W-:Y:S02]  /*0e60*/  ISETP.GE.U32.AND P0, PT, R10, 0x4, PT ;  /* 0x000000040a00780c */ /* 0x000fe40003f06070 */
[----:B------:R-:W-:-:S04]  /*0e70*/  LOP3.LUT R6, R6, 0x3, RZ, 0xc0, !PT ;  /* 0x0000000306067812 */ /* 0x000fc800078ec0ff */
[----:B------:R-:W-:-:S07]  /*0e80*/  ISETP.NE.AND P1, PT, R6, RZ, PT ;  /* 0x000000ff0600720c */ /* 0x000fce0003f25270 */
[----:B01----:R-:W-:Y:S02]  /*0e90*/  @P0 IMAD.MOV.U32 R11, RZ, RZ, 0x7fffffff ;  /* 0x7fffffffff0b0424 */ /* 0x003fe400078e00ff */
[----:B------:R-:W-:-:S04]  /*0ea0*/  @P0 IMAD.WIDE.U32 R4, R7, 0x4, R8 ;  /* 0x0000000407040825 */ /* 0x000fc800078e0008 */
[----:B------:R-:W-:Y:S01]  /*0eb0*/  @P0 VIADD R7, R7, 0x4 ;  /* 0x0000000407070836 */ /* 0x000fe20000000000 */
[----:B------:R2:W-:Y:S04]  /*0ec0*/  @P0 STG.E desc[UR6][R4.64], R11 ;  /* 0x0000000b04000986 */ /* 0x0005e8000c101906 */
[----:B------:R2:W-:Y:S04]  /*0ed0*/  @P0 STG.E desc[UR6][R4.64+0x4], R11 ;  /* 0x0000040b04000986 */ /* 0x0005e8000c101906 */
[----:B------:R2:W-:Y:S04]  /*0ee0*/  @P0 STG.E desc[UR6][R4.64+0x8], R11 ;  /* 0x0000080b04000986 */ /* 0x0005e8000c101906 */
[----:B------:R2:W-:Y:S01]  /*0ef0*/  @P0 STG.E desc[UR6][R4.64+0xc], R11 ;  /* 0x00000c0b04000986 */ /* 0x0005e2000c101906 */
[----:B------:R-:W-:Y:S05]  /*0f00*/  @!P1 BRA `(.L_x_70) ;  /* 0x0000000000209947 */ /* 0x000fea0003800000 */
[----:B--2---:R-:W-:Y:S02]  /*0f10*/  IMAD.MOV.U32 R11, RZ, RZ, RZ ;  /* 0x000000ffff0b7224 */ /* 0x004fe400078e00ff */
[----:B------:R-:W-:-:S07]  /*0f20*/  IMAD.MOV.U32 R13, RZ, RZ, 0x7fffffff ;  /* 0x7fffffffff0d7424 */ /* 0x000fce00078e00ff */
.L_x_76:
[----:B------:R-:W-:-:S04]  /*0f30*/  IMAD.WIDE.U32 R4, R7, 0x4, R8 ;  /* 0x0000000407047825 */ /* 0x000fc800078e0008 */
[----:B------:R-:W-:Y:S01]  /*0f40*/  VIADD R11, R11, 0x1 ;  /* 0x000000010b0b7836 */ /* 0x000fe20000000000 */
[----:B------:R3:W-:Y:S01]  /*0f50*/  STG.E desc[UR6][R4.64], R13 ;  /* 0x0000000d04007986 */ /* 0x0007e2000c101906 */
[----:B------:R-:W-:-:S03]  /*0f60*/  VIADD R7, R7, 0x1 ;  /* 0x0000000107077836 */ /* 0x000fc60000000000 */
[----:B------:R-:W-:-:S13]  /*0f70*/  ISETP.NE.AND P0, PT, R11, R6, PT ;  /* 0x000000060b00720c */ /* 0x000fda0003f05270 */
[----:B---3--:R-:W-:Y:S05]  /*0f80*/  @P0 BRA `(.L_x_76) ;  /* 0xfffffffc00e80947 */ /* 0x008fea000383ffff */
.L_x_70:
[----:B------:R-:W-:Y:S05]  /*0f90*/  BSYNC.RECONVERGENT B0 ;  /* 0x0000000000007941 */ /* 0x000fea0003800200 */
.L_x_69:
[----:B------:R-:W-:Y:S01]  /*0fa0*/  ISETP.GT.U32.AND P0, PT, R0, 0x1, PT ;  /* 0x000000010000780c */ /* 0x000fe20003f04070 */
[----:B012---:R-:W-:-:S03]  /*0fb0*/  IMAD.WIDE R4, R2, 0x4, R8 ;  /* 0x0000000402047825 */ /* 0x007fc600078e0208 */
[----:B------:R-:W-:Y:S02]  /*0fc0*/  FSEL R7, RZ, +QNAN , P0 ;  /* 0x7fffffffff077808 */ /* 0x000fe40000000000 */
[----:B------:R-:W-:-:S03]  /*0fd0*/  ISETP.GE.AND P0, PT, R2, R3, PT ;  /* 0x000000030200720c */ /* 0x000fc60003f06270 */
[----:B------:R0:W-:Y:S10]  /*0fe0*/  STG.E desc[UR6][R4.64+-0x4], R7 ;  /* 0xfffffc0704007986 */ /* 0x0001f4000c101906 */
[----:B------:R-:W-:Y:S05]  /*0ff0*/  @P0 EXIT ;  /* 0x000000000000094d */ /* 0x000fea0003800000 */
[----:B------:R-:W-:Y:S01]  /*1000*/  BSSY.RECONVERGENT B0, `(.L_x_77) ;  /* 0x0000040000007945 */ /* 0x000fe20003800200 */
[----:B------:R-:W-:-:S07]  /*1010*/  IMAD.MOV.U32 R11, RZ, RZ, R2 ;  /* 0x000000ffff0b7224 */ /* 0x000fce00078e0002 */
.L_x_84:
[----:B------:R-:W1:Y:S01]  /*1020*/  LDC.64 R12, c[0x0][0x380] ;  /* 0x0000e000ff0c7b82 */ /* 0x000e620000000a00 */
[----:B------:R-:W-:Y:S01]  /*1030*/  BSSY.RECONVERGENT B1, `(.L_x_78) ;  /* 0x0000016000017945 */ /* 0x000fe20003800200 */
[----:B------:R-:W-:Y:S01]  /*1040*/  IMAD.MOV.U32 R3, RZ, RZ, RZ ;  /* 0x000000ffff037224 */ /* 0x000fe200078e00ff */
[----:B0-----:R-:W-:Y:S02]  /*1050*/  CS2R R4, SRZ ;  /* 0x0000000000047805 */ /* 0x001fe4000001ff00 */
[----:B------:R-:W-:-:S07]  /*1060*/  CS2R R6, SRZ ;  /* 0x0000000000067805 */ /* 0x000fce000001ff00 */
.L_x_79:
[----:B------:R-:W-:-:S04]  /*1070*/  IMAD.IADD R15, R11, 0x1, -R3 ;  /* 0x000000010b0f7824 */ /* 0x000fc800078e0a03 */
[----:B-1----:R-:W-:-:S05]  /*1080*/  IMAD.WIDE R14, R15, 0x4, R12 ;  /* 0x000000040f0e7825 */ /* 0x002fca00078e020c */
[----:B------:R-:W2:Y:S04]  /*1090*/  LDG.E.CONSTANT R10, desc[UR6][R14.64] ;  /* 0x000000060e0a7981 */ /* 0x000ea8000c1e9900 */
[----:B------:R-:W3:Y:S01]  /*10a0*/  LDG.E.CONSTANT R22, desc[UR6][R14.64+-0x4] ;  /* 0xfffffc060e167981 */ /* 0x000ee2000c1e9900 */
[----:B------:R-:W-:-:S05]  /*10b0*/  VIADD R3, R3, 0x1 ;  /* 0x0000000103037836 */ /* 0x000fca0000000000 */
[----:B------:R-:W-:Y:S01]  /*10c0*/  ISETP.NE.AND P2, PT, R3, R0, PT ;  /* 0x000000000300720c */ /* 0x000fe20003f45270 */
        /* <DEDUP_REMOVED lines=12> */
[----:B------:R-:W-:Y:S05]  /*1190*/  BSYNC.RECONVERGENT B1 ;  /* 0x0000000000017941 */ /* 0x000fea0003800200 */
.L_x_78:
[----:B------:R-:W-:Y:S01]  /*11a0*/  DADD R12, R4, R6 ;  /* 0x00000000040c7229 */ /* 0x000fe20000000006 */
[----:B------:R-:W-:Y:S01]  /*11b0*/  BSSY.RECONVERGENT B1, `(.L_x_80) ;  /* 0x000001e000017945 */ /* 0x000fe20003800200 */
[----:B------:R-:W-:-:S06]  /*11c0*/  IMAD.MOV.U32 R3, RZ, RZ, RZ ;  /* 0x000000ffff037224 */ /* 0x000fcc00078e00ff */
[----:B------:R-:W-:-:S14]  /*11d0*/  DSETP.NEU.AND P0, PT, R12, RZ, PT ;  /* 0x000000ff0c00722a */ /* 0x000fdc0003f0d000 */
[----:B------:R-:W-:Y:S05]  /*11e0*/  @!P0 BRA `(.L_x_81) ;  /* 0x0000000000688947 */ /* 0x000fea0003800000 */
[----:B------:R-:W0:Y:S01]  /*11f0*/  MUFU.RCP64H R15, R13 ;  /* 0x0000000d000f7308 */ /* 0x000e220000001800 */
[----:B------:R-:W-:Y:S01]  /*1200*/  IMAD.MOV.U32 R14, RZ, RZ, 0x1 ;  /* 0x00000001ff0e7424 */ /* 0x000fe200078e00ff */
        /* <DEDUP_REMOVED lines=15> */
[----:B------:R-:W-:Y:S01]  /*1300*/  MOV R4, 0x1350 ;  /* 0x0000135000047802 */ /* 0x000fe20000000f00 */
[----:B------:R-:W-:Y:S02]  /*1310*/  IMAD.MOV.U32 R7, RZ, RZ, R19 ;  /* 0x000000ffff077224 */ /* 0x000fe400078e0013 */
[----:B------:R-:W-:Y:S02]  /*1320*/  IMAD.MOV.U32 R14, RZ, RZ, R12 ;  /* 0x000000ffff0e7224 */ /* 0x000fe400078e000c */
[----:B------:R-:W-:-:S07]  /*1330*/  IMAD.MOV.U32 R15, RZ, RZ, R13 ;  /* 0x000000ffff0f7224 */ /* 0x000fce00078e000d */
[----:B------:R-:W-:Y:S05]  /*1340*/  CALL.REL.NOINC `($__internal_1_$__cuda_sm20_div_rn_f64_full) ;  /* 0x0000000c009c7944 */ /* 0x000fea0003c00000 */
[----:B------:R-:W-:Y:S02]  /*1350*/  IMAD.MOV.U32 R4, RZ, RZ, R20 ;  /* 0x000000ffff047224 */ /* 0x000fe400078e0014 */
[----:B------:R-:W-:-:S07]  /*1360*/  IMAD.MOV.U32 R5, RZ, RZ, R21 ;  /* 0x000000ffff057224 */ /* 0x000fce00078e0015 */
.L_x_83:
[----:B------:R-:W-:Y:S05]  /*1370*/  BSYNC.RECONVERGENT B2 ;  /* 0x0000000000027941 */ /* 0x000fea0003800200 */
.L_x_82:
[----:B------:R0:W1:Y:S02]  /*1380*/  F2F.F32.F64 R3, R4 ;  /* 0x0000000400037310 */ /* 0x0000640000301000 */
.L_x_81:
[----:B------:R-:W-:Y:S05]  /*1390*/  BSYNC.RECONVERGENT B1 ;  /* 0x0000000000017941 */ /* 0x000fea0003800200 */
.L_x_80:
[----:B------:R-:W2:Y:S01]  /*13a0*/  LDCU UR4, c[0x0][0x390] ;  /* 0x00007200ff0477ac */ /* 0x000ea20008000800 */
[----:B0-----:R-:W-:-:S04]  /*13b0*/  IMAD.WIDE.U32 R4, R11, 0x4, R8 ;  /* 0x000000040b047825 */ /* 0x001fc800078e0008 */
[----:B------:R-:W-:Y:S01]  /*13c0*/  VIADD R11, R11, 0x1 ;  /* 0x000000010b0b7836 */ /* 0x000fe20000000000 */
[----:B-1----:R1:W-:Y:S04]  /*13d0*/  STG.E desc[UR6][R4.64], R3 ;  /* 0x0000000304007986 */ /* 0x0023e8000c101906 */
[----:B--2---:R-:W-:-:S13]  /*13e0*/  ISETP.GE.AND P0, PT, R11, UR4, PT ;  /* 0x000000040b007c0c */ /* 0x004fda000bf06270 */
[----:B-1----:R-:W-:Y:S05]  /*13f0*/  @!P0 BRA `(.L_x_84) ;  /* 0xfffffffc00088947 */ /* 0x002fea000383ffff */
[----:B------:R-:W-:Y:S05]  /*1400*/  BSYNC.RECONVERGENT B0 ;  /* 0x0000000000007941 */ /* 0x000fea0003800200 */
.L_x_77:
[----:B------:R-:W0:Y:S01]  /*1410*/  I2F.F64.U32 R4, R0 ;  /* 0x0000000000047312 */ /* 0x000e220000201800 */
[----:B------:R-:W-:Y:S01]  /*1420*/  VIADD R3, R0, 0xffffffff ;  /* 0xffffffff00037836 */ /* 0x000fe20000000000 */
[----:B------:R-:W-:-:S04]  /*1430*/  IADD3 R10, P0, PT, R8, -0xc, RZ ;  /* 0xfffffff4080a7810 */ /* 0x000fc80007f1e0ff */
[----:B------:R-:W-:Y:S02]  /*1440*/  IADD3.X R11, PT, PT, R9, -0x1, RZ, P0, !PT ;  /* 0xffffffff090b7810 */ /* 0x000fe400007fe4ff */
[----:B------:R-:W1:Y:S01]  /*1450*/  I2F.F64.U32 R12, R3 ;  /* 0x00000003000c7312 */ /* 0x000e620000201800 */
[----:B0-----:R-:W-:-:S08]  /*1460*/  DMUL R4, R4, 0.5 ;  /* 0x3fe0000004047828 */ /* 0x001fd00000000000 */
[----:B-1----:R-:W-:-:S11]  /*1470*/  DMUL R12, R4, R12 ;  /* 0x0000000c040c7228 */ /* 0x002fd60000000000 */
.L_x_100:
[----:B------:R-:W-:Y:S01]  /*1480*/  ISETP.GE.U32.AND P0, PT, R0, 0x2, PT ;  /* 0x000000020000780c */ /* 0x000fe20003f06070 */
[----:B------:R-:W-:Y:S01]  /*1490*/  BSSY.RECONVERGENT B0, `(.L_x_85) ;  /* 0x00000ad000007945 */ /* 0x000fe20003800200 */
[----:B-1----:R-:W-:-:S11]  /*14a0*/  CS2R R22, SRZ ;  /* 0x0000000000167805 */ /* 0x002fd6000001ff00 */
[----:B0-----:R-:W-:Y:S05]  /*14b0*/  @!P0 BRA `(.L_x_86) ;  /* 0x0000000800a88947 */ /* 0x001fea0003800000 */
[----:B------:R-:W-:Y:S01]  /*14c0*/  BSSY.RECONVERGENT B1, `(.L_x_87) ;  /* 0x00000a8000017945 */ /* 0x000fe20003800200 */
[----:B------:R-:W-:Y:S01]  /*14d0*/  IMAD.MOV.U32 R7, RZ, RZ, 0x1 ;  /* 0x00000001ff077424 */ /* 0x000fe200078e00ff */
[----:B------:R-:W-:Y:S01]  /*14e0*/  PRMT R3, RZ, 0x7610, R3 ;  /* 0x00007610ff037816 */ /* 0x000fe20000000003 */
[----:B------:R-:W-:Y:S01]  /*14f0*/  IMAD.MOV.U32 R22, RZ, RZ, RZ ;  /* 0x000000ffff167224 */ /* 0x000fe200078e00ff */
[----:B------:R-:W-:Y:S01]  /*1500*/  PRMT R5, RZ, 0x7610, R5 ;  /* 0x00007610ff057816 */ /* 0x000fe20000000005 */
[----:B------:R-:W-:Y:S02]  /*1510*/  IMAD.MOV.U32 R4, RZ, RZ, RZ ;  /* 0x000000ffff047224 */ /* 0x000fe400078e00ff */
[----:B------:R-:W-:-:S07]  /*1520*/  IMAD.WIDE R14, R2, 0x4, R10 ;  /* 0x00000004020e7825 */ /* 0x000fce00078e020a */
.L_x_95:
[----:B------:R-:W-:-:S04]  /*1530*/  IMAD.IADD R19, R2, 0x1, -R7 ;  /* 0x0000000102137824 */ /* 0x000fc800078e0a07 */
[----:B------:R-:W-:-:S05]  /*1540*/  IMAD.WIDE R18, R19, 0x4, R8 ;  /* 0x0000000413127825 */ /* 0x000fca00078e0208 */
[----:B0-----:R-:W2:Y:S01]  /*1550*/  LDG.E R16, desc[UR6][R18.64] ;  /* 0x0000000612107981 */ /* 0x001ea2000c1e1900 */
[----:B------:R-:W-:Y:S01]  /*1560*/  ISETP.GE.U32.AND P1, PT, R4, 0x7, PT ;  /* 0x000000070400780c */ /* 0x000fe20003f26070 */
[----:B------:R-:W-:Y:S01]  /*1570*/  IMAD.MOV.U32 R4, RZ, RZ, R7 ;  /* 0x000000ffff047224 */ /* 0x000fe200078e0007 */
[----:B------:R-:W-:Y:S01]  /*1580*/  BSSY.RECONVERGENT B2, `(.L_x_88) ;  /* 0x000004c000027945 */ /* 0x000fe20003800200 */
[----:B------:R-:W-:Y:S02]  /*1590*/  VIADD R5, R5, 0x1 ;  /* 0x0000000105057836 */ /* 0x000fe40000000000 */
[----:B------:R-:W-:Y:S01]  /*15a0*/  IMAD.MOV.U32 R7, RZ, RZ, RZ ;  /* 0x000000ffff077224 */ /* 0x000fe200078e00ff */
[----:B------:R-:W-:Y:S01]  /*15b0*/  LOP3.LUT P0, RZ, R4, 0x7, RZ, 0xc0, !PT ;  /* 0x0000000704ff7812 */ /* 0x000fe2000780c0ff */
[----:B--2---:R-:W0:Y:S06]  /*15c0*/  F2F.F64.F32 R16, R16 ;  /* 0x0000001000107310 */ /* 0x004e2c0000201800 */
[----:B------:R-:W-:Y:S06]  /*15d0*/  @!P1 BRA `(.L_x_89) ;  /* 0x0000000400189947 */ /* 0x000fec0003800000 */
[C---:B------:R-:W-:Y:S01]  /*15e0*/  LOP3.LUT R6, R4.reuse, 0xfffffff8, RZ, 0xc0, !PT ;  /* 0xfffffff804067812 */ /* 0x040fe200078ec0ff */
[----:B------:R-:W-:Y:S01]  /*15f0*/  IMAD.MOV.U32 R18, RZ, RZ, R14 ;  /* 0x000000ffff127224 */ /* 0x000fe200078e000e */
[----:B------:R-:W-:Y:S01]  /*1600*/  LOP3.LUT R7, R4, 0x7ffffff8, RZ, 0xc0, !PT ;  /* 0x7ffffff804077812 */ /* 0x000fe200078ec0ff */
[----:B------:R-:W-:Y:S02]  /*1610*/  IMAD.MOV.U32 R19, RZ, RZ, R15 ;  /* 0x000000ffff137224 */ /* 0x000fe400078e000f */
[----:B------:R-:W-:-:S07]  /*1620*/  IMAD.MOV R6, RZ, RZ, -R6 ;  /* 0x000000ffff067224 */ /* 0x000fce00078e0a06 */
.L_x_90:
[----:B------:R-:W2:Y:S04]  /*1630*/  LDG.E R23, desc[UR6][R18.64+0xc] ;  /* 0x00000c0612177981 */ /* 0x000ea8000c1e1900 */
[----:B------:R-:W3:Y:S04]  /*1640*/  LDG.E R26, desc[UR6][R18.64+0x8] ;  /* 0x00000806121a7981 */ /* 0x000ee8000c1e1900 */
[----:B------:R-:W4:Y:S04]  /*1650*/  LDG.E R29, desc[UR6][R18.64+0x4] ;  /* 0x00000406121d7981 */ /* 0x000f28000c1e1900 */
[----:B------:R-:W5:Y:S04]  /*1660*/  LDG.E R28, desc[UR6][R18.64] ;  /* 0x00000006121c7981 */ /* 0x000f68000c1e1900 */
[----:B------:R-:W5:Y:S01]  /*1670*/  LDG.E R27, desc[UR6][R18.64+-0x4] ;  /* 0xfffffc06121b7981 */ /* 0x000f62000c1e1900 */
[----:B--2---:R1:W0:Y:S08]  /*1680*/  F2F.F64.F32 R20, R23 ;  /* 0x0000001700147310 */ /* 0x0042300000201800 */
[----:B----4-:R-:W2:Y:S01]  /*1690*/  F2F.F64.F32 R24, R29 ;  /* 0x0000001d00187310 */ /* 0x010ea20000201800 */
[----:B-1----:R-:W4:Y:S01]  /*16a0*/  LDG.E R23, desc[UR6][R18.64+-0xc] ;  /* 0xfffff40612177981 */ /* 0x002f22000c1e1900 */
[----:B0-----:R-:W-:-:S08]  /*16b0*/  DADD R20, R16, -R20 ;  /* 0x0000000010147229 */ /* 0x001fd00000000814 */
[C---:B------:R-:W-:Y:S02]  /*16c0*/  DSETP.GT.AND P5, PT, R20.reuse, RZ, PT ;  /* 0x000000ff1400722a */ /* 0x040fe40003fa4000 */
[----:B------:R-:W-:Y:S01]  /*16d0*/  DSETP.GEU.AND P4, PT, R20, RZ, PT ;  /* 0x000000ff1400722a */ /* 0x000fe20003f8e000 */
[----:B---3--:R0:W1:Y:S02]  /*16e0*/  F2F.F64.F32 R20, R26 ;  /* 0x0000001a00147310 */ /* 0x0080640000201800 */
[----:B0-----:R-:W3:Y:S01]  /*16f0*/  LDG.E R26, desc[UR6][R18.64+-0x8] ;  /* 0xfffff806121a7981 */ /* 0x001ee2000c1e1900 */
[----:B--2---:R-:W-:-:S08]  /*1700*/  DADD R24, R16, -R24 ;  /* 0x0000000010187229 */ /* 0x004fd00000000818 */
[C---:B------:R-:W-:Y:S02]  /*1710*/  DSETP.GT.AND P2, PT, R24.reuse, RZ, PT ;  /* 0x000000ff1800722a */ /* 0x040fe40003f44000 */
[----:B------:R-:W-:Y:S01]  /*1720*/  DSETP.GEU.AND P3, PT, R24, RZ, PT ;  /* 0x000000ff1800722a */ /* 0x000fe20003f6e000 */
[----:B------:R-:W2:Y:S01]  /*1730*/  LDG.E R24, desc[UR6][R18.64+-0x10] ;  /* 0xfffff00612187981 */ /* 0x000ea2000c1e1900 */
[----:B-1----:R-:W-:-:S08]  /*1740*/  DADD R20, R16, -R20 ;  /* 0x0000000010147229 */ /* 0x002fd00000000814 */
[C---:B------:R-:W-:Y:S02]  /*1750*/  DSETP.GT.AND P1, PT, R20.reuse, RZ, PT ;  /* 0x000000ff1400722a */ /* 0x040fe40003f24000 */
[----:B------:R-:W-:Y:S01]  /*1760*/  DSETP.GEU.AND P6, PT, R20, RZ, PT ;  /* 0x000000ff1400722a */ /* 0x000fe20003fce000 */
[----:B-----5:R-:W0:Y:S01]  /*1770*/  F2F.F64.F32 R20, R28 ;  /* 0x0000001c00147310 */ /* 0x020e220000201800 */
[----:B------:R-:W-:-:S04]  /*1780*/  SEL R25, RZ, 0x1, P4 ;  /* 0x00000001ff197807 */ /* 0x000fc80002000000 */
[----:B------:R-:W-:Y:S01]  /*1790*/  SEL R25, R25, 0xffffffff, !P5 ;  /* 0xffffffff19197807 */ /* 0x000fe20006800000 */
[----:B0-----:R-:W-:-:S08]  /*17a0*/  DADD R20, R16, -R20 ;  /* 0x0000000010147229 */ /* 0x001fd00000000814 */
[C---:B------:R-:W-:Y:S02]  /*17b0*/  DSETP.GT.AND P4, PT, R20.reuse, RZ, PT ;  /* 0x000000ff1400722a */ /* 0x040fe40003f84000 */
[----:B------:R-:W-:Y:S01]  /*17c0*/  DSETP.GEU.AND P5, PT, R20, RZ, PT ;  /* 0x000000ff1400722a */ /* 0x000fe20003fae000 */
[----:B------:R-:W0:Y:S01]  /*17d0*/  F2F.F64.F32 R20, R27 ;  /* 0x0000001b00147310 */ /* 0x000e220000201800 */
[----:B------:R-:W-:-:S04]  /*17e0*/  SEL R28, RZ, 0x1, P6 ;  /* 0x00000001ff1c7807 */ /* 0x000fc80003000000 */
[----:B------:R-:W-:Y:S01]  /*17f0*/  SEL R28, R28, 0xffffffff, !P1 ;  /* 0xffffffff1c1c7807 */ /* 0x000fe20004800000 */
[----:B0-----:R-:W-:-:S08]  /*1800*/  DADD R20, R16, -R20 ;  /* 0x0000000010147229 */ /* 0x001fd00000000814 */
[C---:B------:R-:W-:Y:S02]  /*1810*/  DSETP.GT.AND P6, PT, R20.reuse, RZ, PT ;  /* 0x000000ff1400722a */ /* 0x040fe40003fc4000 */
[----:B------:R-:W-:Y:S01]  /*1820*/  DSETP.GEU.AND P1, PT, R20, RZ, PT ;  /* 0x000000ff1400722a */ /* 0x000fe20003f2e000 */
[----:B------:R-:W-:Y:S02]  /*1830*/  IADD3 R25, PT, PT, R28, R25, R22 ;  /* 0x000000191c197210 */ /* 0x000fe40007ffe016 */
[----:B------:R-:W-:-:S04]  /*1840*/  SEL R28, RZ, 0x1, P3 ;  /* 0x00000001ff1c7807 */ /* 0x000fc80001800000 */
[----:B------:R-:W-:Y:S02]  /*1850*/  SEL R28, R28, 0xffffffff, !P2 ;  /* 0xffffffff1c1c7807 */ /* 0x000fe40005000000 */
[----:B------:R-:W-:-:S04]  /*1860*/  SEL R27, RZ, 0x1, P5 ;  /* 0x00000001ff1b7807 */ /* 0x000fc80002800000 */
[----:B------:R-:W-:-:S04]  /*1870*/  SEL R27, R27, 0xffffffff, !P4 ;  /* 0xffffffff1b1b7807 */ /* 0x000fc80006000000 */
[----:B------:R-:W-:Y:S01]  /*1880*/  IADD3 R25, PT, PT, R27, R28, R25 ;  /* 0x0000001c1b197210 */ /* 0x000fe20007ffe019 */
[----:B------:R-:W-:Y:S01]  /*1890*/  VIADD R6, R6, 0x8 ;  /* 0x0000000806067836 */ /* 0x000fe20000000000 */
[----:B----4-:R-:W-:Y:S08]  /*18a0*/  F2F.F64.F32 R22, R23 ;  /* 0x0000001700167310 */ /* 0x010ff00000201800 */
[----:B---3--:R-:W0:Y:S02]  /*18b0*/  F2F.F64.F32 R20, R26 ;  /* 0x0000001a00147310 */ /* 0x008e240000201800 */
[----:B0-----:R-:W-:-:S08]  /*18c0*/  DADD R20, R16, -R20 ;  /* 0x0000000010147229 */ /* 0x001fd00000000814 */
[C---:B------:R-:W-:Y:S02]  /*18d0*/  DSETP.GT.AND P3, PT, R20.reuse, RZ, PT ;  /* 0x000000ff1400722a */ /* 0x040fe40003f64000 */
[----:B------:R-:W-:Y:S01]  /*18e0*/  DSETP.GEU.AND P2, PT, R20, RZ, PT ;  /* 0x000000ff1400722a */ /* 0x000fe20003f4e000 */
[----:B--2---:R-:W0:Y:S01]  /*18f0*/  F2F.F64.F32 R20, R24 ;  /* 0x0000001800147310 */ /* 0x004e220000201800 */
[----:B------:R-:W-:-:S04]  /*1900*/  DADD R26, R16, -R22 ;  /* 0x00000000101a7229 */ /* 0x000fc80000000816 */
[----:B------:R-:W-:-:S04]  /*1910*/  SEL R23, RZ, 0x1, P2 ;  /* 0x00000001ff177807 */ /* 0x000fc80001000000 */
[----:B------:R-:W-:Y:S01]  /*1920*/  SEL R23, R23, 0xffffffff, !P3 ;  /* 0xffffffff17177807 */ /* 0x000fe20005800000 */
[----:B------:R-:W-:Y:S02]  /*1930*/  DSETP.GEU.AND P3, PT, R26, RZ, PT ;  /* 0x000000ff1a00722a */ /* 0x000fe40003f6e000 */
[----:B0-----:R-:W-:Y:S01]  /*1940*/  DADD R20, R16, -R20 ;  /* 0x0000000010147229 */ /* 0x001fe20000000814 */
[----:B------:R-:W-:-:S07]  /*1950*/  SEL R22, RZ, 0x1, P1 ;  /* 0x00000001ff167807 */ /* 0x000fce0000800000 */
[C---:B------:R-:W-:Y:S02]  /*1960*/  DSETP.GEU.AND P4, PT, R20.reuse, RZ, PT ;  /* 0x000000ff1400722a */ /* 0x040fe40003f8e000 */
[----:B------:R-:W-:Y:S01]  /*1970*/  DSETP.GT.AND P2, PT, R20, RZ, PT ;  /* 0x000000ff1400722a */ /* 0x000fe20003f44000 */
[----:B------:R-:W-:Y:S02]  /*1980*/  SEL R20, RZ, 0x1, P3 ;  /* 0x00000001ff147807 */ /* 0x000fe40001800000 */
[----:B------:R-:W-:Y:S01]  /*1990*/  ISETP.NE.AND P3, PT, R6, RZ, PT ;  /* 0x000000ff0600720c */ /* 0x000fe20003f65270 */
[----:B------:R-:W-:Y:S01]  /*19a0*/  DSETP.GT.AND P1, PT, R26, RZ, PT ;  /* 0x000000ff1a00722a */ /* 0x000fe20003f24000 */
[----:B------:R-:W-:Y:S02]  /*19b0*/  SEL R22, R22, 0xffffffff, !P6 ;  /* 0xffffffff16167807 */ /* 0x000fe40007000000 */
[----:B------:R-:W-:Y:S02]  /*19c0*/  SEL R21, RZ, 0x1, P4 ;  /* 0x00000001ff157807 */ /* 0x000fe40002000000 */
[----:B------:R-:W-:-:S02]  /*19d0*/  IADD3 R25, PT, PT, R23, R22, R25 ;  /* 0x0000001617197210 */ /* 0x000fc40007ffe019 */
[----:B------:R-:W-:Y:S02]  /*19e0*/  IADD3 R18, P4, PT, R18, -0x20, RZ ;  /* 0xffffffe012127810 */ /* 0x000fe40007f9e0ff */
[----:B------:R-:W-:Y:S02]  /*19f0*/  SEL R20, R20, 0xffffffff, !P1 ;  /* 0xffffffff14147807 */ /* 0x000fe40004800000 */
[----:B------:R-:W-:Y:S02]  /*1a00*/  SEL R21, R21, 0xffffffff, !P2 ;  /* 0xffffffff15157807 */ /* 0x000fe40005000000 */
[----:B------:R-:W-:Y:S02]  /*1a10*/  IADD3.X R19, PT, PT, R19, -0x1, RZ, P4, !PT ;  /* 0xffffffff13137810 */ /* 0x000fe400027fe4ff */
[----:B------:R-:W-:Y:S01]  /*1a20*/  IADD3 R22, PT, PT, R21, R20, R25 ;  /* 0x0000001415167210 */ /* 0x000fe20007ffe019 */
[----:B------:R-:W-:Y:S06]  /*1a30*/  @P3 BRA `(.L_x_90) ;  /* 0xfffffff800fc3947 */ /* 0x000fec000383ffff */
.L_x_89:
[----:B------:R-:W-:Y:S05]  /*1a40*/  BSYNC.RECONVERGENT B2 ;  /* 0x0000000000027941 */ /* 0x000fea0003800200 */
.L_x_88:
[----:B------:R-:W-:Y:S04]  /*1a50*/  BSSY.RECONVERGENT B2, `(.L_x_91) ;  /* 0x000004a000027945 */ /* 0x000fe80003800200 */
[----:B------:R-:W-:Y:S05]  /*1a60*/  @!P0 BRA `(.L_x_92) ;  /* 0x0000000400208947 */ /* 0x000fea0003800000 */
[----:B------:R-:W-:Y:S01]  /*1a70*/  LOP3.LUT R18, R5, 0x7, RZ, 0xc0, !PT ;  /* 0x0000000705127812 */ /* 0x000fe200078ec0ff */
[----:B------:R-:W-:Y:S03]  /*1a80*/  BSSY.RECONVERGENT B3, `(.L_x_93) ;  /* 0x0000026000037945 */ /* 0x000fe60003800200 */
[C---:B------:R-:W-:Y:S01]  /*1a90*/  LOP3.LUT P0, RZ, R18.reuse, 0x3, RZ, 0xc0, !PT ;  /* 0x0000000312ff7812 */ /* 0x040fe2000780c0ff */
[----:B------:R-:W-:-:S05]  /*1aa0*/  VIADD R6, R18, 0xffffffff ;  /* 0xffffffff12067836 */ /* 0x000fca0000000000 */
[----:B------:R-:W-:-:S13]  /*1ab0*/  ISETP.GE.U32.AND P1, PT, R6, 0x3, PT ;  /* 0x000000030600780c */ /* 0x000fda0003f26070 */
[----:B------:R-:W-:Y:S05]  /*1ac0*/  @!P1 BRA `(.L_x_94) ;  /* 0x0000000000849947 */ /* 0x000fea0003800000 */
[----:B------:R-:W-:-:S04]  /*1ad0*/  IMAD.IADD R29, R2, 0x1, -R7 ;  /* 0x00000001021d7824 */ /* 0x000fc800078e0a07 */
[----:B------:R-:W-:-:S05]  /*1ae0*/  IMAD.WIDE R28, R29, 0x4, R8 ;  /* 0x000000041d1c7825 */ /* 0x000fca00078e0208 */
[----:B------:R-:W2:Y:S04]  /*1af0*/  LDG.E R6, desc[UR6][R28.64] ;  /* 0x000000061c067981 */ /* 0x000ea8000c1e1900 */
[----:B------:R-:W3:Y:S04]  /*1b00*/  LDG.E R23, desc[UR6][R28.64+-0x4] ;  /* 0xfffffc061c177981 */ /* 0x000ee8000c1e1900 */
[----:B------:R-:W4:Y:S04]  /*1b10*/  LDG.E R20, desc[UR6][R28.64+-0x8] ;  /* 0xfffff8061c147981 */ /* 0x000f28000c1e1900 */
[----:B------:R-:W5:Y:S01]  /*1b20*/  LDG.E R24, desc[UR6][R28.64+-0xc] ;  /* 0xfffff4061c187981 */ /* 0x000f62000c1e1900 */
[----:B------:R-:W-:Y:S01]  /*1b30*/  VIADD R7, R7, 0x4 ;  /* 0x0000000407077836 */ /* 0x000fe20000000000 */
[----:B--2---:R-:W0:Y:S08]  /*1b40*/  F2F.F64.F32 R26, R6 ;  /* 0x00000006001a7310 */ /* 0x004e300000201800 */
[----:B---3--:R-:W1:Y:S01]  /*1b50*/  F2F.F64.F32 R18, R23 ;  /* 0x0000001700127310 */ /* 0x008e620000201800 */
[----:B0-----:R-:W-:-:S07]  /*1b60*/  DADD R26, R16, -R26 ;  /* 0x00000000101a7229 */ /* 0x001fce000000081a */
[----:B----4-:R-:W0:Y:S01]  /*1b70*/  F2F.F64.F32 R20, R20 ;  /* 0x0000001400147310 */ /* 0x010e220000201800 */
[----:B-1----:R-:W-:-:S07]  /*1b80*/  DADD R18, R16, -R18 ;  /* 0x0000000010127229 */ /* 0x002fce0000000812 */
[----:B-----5:R-:W1:Y:S01]  /*1b90*/  F2F.F64.F32 R24, R24 ;  /* 0x0000001800187310 */ /* 0x020e620000201800 */
[C---:B------:R-:W-:Y:S02]  /*1ba0*/  DSETP.GEU.AND P1, PT, R26.reuse, RZ, PT ;  /* 0x000000ff1a00722a */ /* 0x040fe40003f2e000 */
[----:B------:R-:W-:Y:S02]  /*1bb0*/  DSETP.GT.AND P3, PT, R26, RZ, PT ;  /* 0x000000ff1a00722a */ /* 0x000fe40003f64000 */
[----:B0-----:R-:W-:Y:S02]  /*1bc0*/  DADD R20, R16, -R20 ;  /* 0x0000000010147229 */ /* 0x001fe40000000814 */
[----:B------:R-:W-:Y:S01]  /*1bd0*/  SEL R6, RZ, 0x1, P1 ;  /* 0x00000001ff067807 */ /* 0x000fe20000800000 */
[C---:B------:R-:W-:Y:S02]  /*1be0*/  DSETP.GEU.AND P6, PT, R18.reuse, RZ, PT ;  /* 0x000000ff1200722a */ /* 0x040fe40003fce000 */
[----:B------:R-:W-:Y:S01]  /*1bf0*/  DSETP.GT.AND P2, PT, R18, RZ, PT ;  /* 0x000000ff1200722a */ /* 0x000fe20003f44000 */
[----:B------:R-:W-:Y:S01]  /*1c00*/  SEL R19, R6, 0xffffffff, !P3 ;  /* 0xffffffff06137807 */ /* 0x000fe20005800000 */
[----:B-1----:R-:W-:-:S02]  /*1c10*/  DADD R24, R16, -R24 ;  /* 0x0000000010187229 */ /* 0x002fc40000000818 */
[----:B------:R-:W-:Y:S01]  /*1c20*/  SEL R18, RZ, 0x1, P6 ;  /* 0x00000001ff127807 */ /* 0x000fe20003000000 */
[C---:B------:R-:W-:Y:S02]  /*1c30*/  DSETP.GEU.AND P5, PT, R20.reuse, RZ, PT ;  /* 0x000000ff1400722a */ /* 0x040fe40003fae000 */
[----:B------:R-:W-:Y:S01]  /*1c40*/  DSETP.GT.AND P1, PT, R20, RZ, PT ;  /* 0x000000ff1400722a */ /* 0x000fe20003f24000 */
[----:B------:R-:W-:Y:S02]  /*1c50*/  SEL R18, R18, 0xffffffff, !P2 ;  /* 0xffffffff12127807 */ /* 0x000fe40005000000 */
[C---:B------:R-:W-:Y:S01]  /*1c60*/  DSETP.GEU.AND P4, PT, R24.reuse, RZ, PT ;  /* 0x000000ff1800722a */ /* 0x040fe20003f8e000 */
[----:B------:R-:W-:Y:S01]  /*1c70*/  SEL R20, RZ, 0x1, P5 ;  /* 0x00000001ff147807 */ /* 0x000fe20002800000 */
[----:B------:R-:W-:Y:S01]  /*1c80*/  DSETP.GT.AND P6, PT, R24, RZ, PT ;  /* 0x000000ff1800722a */ /* 0x000fe20003fc4000 */
[----:B------:R-:W-:Y:S02]  /*1c90*/  IADD3 R18, PT, PT, R18, R19, R22 ;  /* 0x0000001312127210 */ /* 0x000fe40007ffe016 */
[----:B------:R-:W-:-:S02]  /*1ca0*/  SEL R21, R20, 0xffffffff, !P1 ;  /* 0xffffffff14157807 */ /* 0x000fc40004800000 */
[----:B------:R-:W-:-:S04]  /*1cb0*/  SEL R23, RZ, 0x1, P4 ;  /* 0x00000001ff177807 */ /* 0x000fc80002000000 */
[----:B------:R-:W-:-:S04]  /*1cc0*/  SEL R23, R23, 0xffffffff, !P6 ;  /* 0xffffffff17177807 */ /* 0x000fc80007000000 */
[----:B------:R-:W-:-:S07]  /*1cd0*/  IADD3 R22, PT, PT, R23, R21, R18 ;  /* 0x0000001517167210 */ /* 0x000fce0007ffe012 */
.L_x_94:
[----:B------:R-:W-:Y:S05]  /*1ce0*/  BSYNC.RECONVERGENT B3 ;  /* 0x0000000000037941 */ /* 0x000fea0003800200 */
.L_x_93:
[----:B------:R-:W-:Y:S05]  /*1cf0*/  @!P0 BRA `(.L_x_92) ;  /* 0x00000000007c8947 */ /* 0x000fea0003800000 */
[C---:B------:R-:W-:Y:S02]  /*1d00*/  LOP3.LUT P1, RZ, R3.reuse, 0x3, RZ, 0xc0, !PT ;  /* 0x0000000303ff7812 */ /* 0x040fe4000782c0ff */
[----:B------:R-:W-:-:S04]  /*1d10*/  LOP3.LUT R6, R3, 0x1, RZ, 0xc0, !PT ;  /* 0x0000000103067812 */ /* 0x000fc800078ec0ff */
[----:B------:R-:W-:-:S07]  /*1d20*/  ISETP.NE.U32.AND P0, PT, R6, 0x1, PT ;  /* 0x000000010600780c */ /* 0x000fce0003f05070 */
[----:B------:R-:W-:Y:S02]  /*1d30*/  @P1 IMAD.IADD R25, R2, 0x1, -R7 ;  /* 0x0000000102191824 */ /* 0x000fe400078e0a07 */
[----:B------:R-:W-:Y:S02]  /*1d40*/  @P1 VIADD R7, R7, 0x2 ;  /* 0x0000000207071836 */ /* 0x000fe40000000000 */
[----:B------:R-:W-:-:S04]  /*1d50*/  @P1 IMAD.WIDE R24, R25, 0x4, R8 ;  /* 0x0000000419181825 */ /* 0x000fc800078e0208 */
[----:B------:R-:W-:Y:S01]  /*1d60*/  @P0 IMAD.IADD R27, R2, 0x1, -R7 ;  /* 0x00000001021b0824 */ /* 0x000fe200078e0a07 */
[----:B------:R-:W2:Y:S03]  /*1d70*/  @P1 LDG.E R23, desc[UR6][R24.64] ;  /* 0x0000000618171981 */ /* 0x000ea6000c1e1900 */
[----:B------:R-:W-:Y:S01]  /*1d80*/  @P0 IMAD.WIDE R26, R27, 0x4, R8 ;  /* 0x000000041b1a0825 */ /* 0x000fe200078e0208 */
[----:B------:R-:W3:Y:S05]  /*1d90*/  @P1 LDG.E R28, desc[UR6][R24.64+-0x4] ;  /* 0xfffffc06181c1981 */ /* 0x000eea000c1e1900 */
[----:B------:R-:W4:Y:S01]  /*1da0*/  @P0 LDG.E R26, desc[UR6][R26.64] ;  /* 0x000000061a1a0981 */ /* 0x000f22000c1e1900 */
[----:B--2---:R-:W0:Y:S08]  /*1db0*/  @P1 F2F.F64.F32 R6, R23 ;  /* 0x0000001700061310 */ /* 0x004e300000201800 */
[----:B---3--:R-:W1:Y:S01]  /*1dc0*/  @P1 F2F.F64.F32 R20, R28 ;  /* 0x0000001c00141310 */ /* 0x008e620000201800 */
[----:B0-----:R-:W-:-:S07]  /*1dd0*/  @P1 DADD R6, R16, -R6 ;  /* 0x0000000010061229 */ /* 0x001fce0000000806 */
[----:B----4-:R-:W0:Y:S01]  /*1de0*/  @P0 F2F.F64.F32 R18, R26 ;  /* 0x0000001a00120310 */ /* 0x010e220000201800 */
[----:B-1----:R-:W-:Y:S02]  /*1df0*/  @P1 DADD R20, R16, -R20 ;  /* 0x0000000010141229 */ /* 0x002fe40000000814 */
[C---:B------:R-:W-:Y:S02]  /*1e00*/  @P1 DSETP.GEU.AND P4, PT, R6.reuse, RZ, PT ;  /* 0x000000ff0600122a */ /* 0x040fe40003f8e000 */
[----:B------:R-:W-:Y:S02]  /*1e10*/  @P1 DSETP.GT.AND P2, PT, R6, RZ, PT ;  /* 0x000000ff0600122a */ /* 0x000fe40003f44000 */
[----:B0-----:R-:W-:Y:S02]  /*1e20*/  @P0 DADD R18, R16, -R18 ;  /* 0x0000000010120229 */ /* 0x001fe40000000812 */
[----:B------:R-:W-:Y:S01]  /*1e30*/  @P1 SEL R6, RZ, 0x1, P4 ;  /* 0x00000001ff061807 */ /* 0x000fe20002000000 */
[----:B------:R-:W-:-:S02]  /*1e40*/  @P1 DSETP.GEU.AND P6, PT, R20, RZ, PT ;  /* 0x000000ff1400122a */ /* 0x000fc40003fce000 */
[----:B------:R-:W-:Y:S01]  /*1e50*/  @P1 DSETP.GT.AND P3, PT, R20, RZ, PT ;  /* 0x000000ff1400122a */ /* 0x000fe20003f64000 */
[----:B------:R-:W-:Y:S02]  /*1e60*/  @P1 SEL R7, R6, 0xffffffff, !P2 ;  /* 0xffffffff06071807 */ /* 0x000fe40005000000 */
[C---:B------:R-:W-:Y:S01]  /*1e70*/  @P0 DSETP.GEU.AND P5, PT, R18.reuse, RZ, PT ;  /* 0x000000ff1200022a */ /* 0x040fe20003fae000 */
[----:B------:R-:W-:Y:S01]  /*1e80*/  @P1 SEL R16, RZ, 0x1, P6 ;  /* 0x00000001ff101807 */ /* 0x000fe20003000000 */
[----:B------:R-:W-:-:S03]  /*1e90*/  @P0 DSETP.GT.AND P4, PT, R18, RZ, PT ;  /* 0x000000ff1200022a */ /* 0x000fc60003f84000 */
[----:B------:R-:W-:Y:S02]  /*1ea0*/  @P1 SEL R16, R16, 0xffffffff, !P3 ;  /* 0xffffffff10101807 */ /* 0x000fe40005800000 */
[----:B------:R-:W-:Y:S02]  /*1eb0*/  @P0 SEL R6, RZ, 0x1, P5 ;  /* 0x00000001ff060807 */ /* 0x000fe40002800000 */
[----:B------:R-:W-:Y:S02]  /*1ec0*/  @P1 IADD3 R22, PT, PT, R16, R7, R22 ;  /* 0x0000000710161210 */ /* 0x000fe40007ffe016 */
[----:B------:R-:W-:-:S05]  /*1ed0*/  @P0 SEL R7, R6, 0xffffffff, !P4 ;  /* 0xffffffff06070807 */ /* 0x000fca0006000000 */
[----:B------:R-:W-:-:S07]  /*1ee0*/  @P0 IMAD.IADD R22, R22, 0x1, R7 ;  /* 0x0000000116160824 */ /* 0x000fce00078e0207 */
.L_x_92:
[----:B------:R-:W-:Y:S05]  /*1ef0*/  BSYNC.RECONVERGENT B2 ;  /* 0x0000000000027941 */ /* 0x000fea0003800200 */
.L_x_91:
[----:B------:R-:W-:Y:S02]  /*1f00*/  VIADD R7, R4, 0x1 ;  /* 0x0000000104077836 */ /* 0x000fe40000000000 */
[----:B------:R-:W-:-:S03]  /*1f10*/  VIADD R3, R3, 0x1 ;  /* 0x0000000103037836 */ /* 0x000fc60000000000 */
[----:B------:R-:W-:-:S13]  /*1f20*/  ISETP.NE.AND P0, PT, R7, R0, PT ;  /* 0x000000000700720c */ /* 0x000fda0003f05270 */
[----:B------:R-:W-:Y:S05]  /*1f30*/  @P0 BRA `(.L_x_95) ;  /* 0xfffffff4007c0947 */ /* 0x000fea000383ffff */
[----:B------:R-:W-:Y:S05]  /*1f40*/  BSYNC.RECONVERGENT B1 ;  /* 0x0000000000017941 */ /* 0x000fea0003800200 */
.L_x_87:
[----:B------:R-:W1:Y:S02]  /*1f50*/  I2F.F64 R22, R22 ;  /* 0x0000001600167312 */ /* 0x000e640000201c00 */
.L_x_86:
[----:B------:R-:W-:Y:S05]  /*1f60*/  BSYNC.RECONVERGENT B0 ;  /* 0x0000000000007941 */ /* 0x000fea0003800200 */
.L_x_85:
[----:B------:R-:W-:Y:S01]  /*1f70*/  DSETP.NEU.AND P0, PT, R12, RZ, PT ;  /* 0x000000ff0c00722a */ /* 0x000fe20003f0d000 */
[----:B------:R-:W-:Y:S01]  /*1f80*/  BSSY.RECONVERGENT B0, `(.L_x_96) ;  /* 0x000001c000007945 */ /* 0x000fe20003800200 */
[----:B------:R-:W-:-:S12]  /*1f90*/  IMAD.MOV.U32 R3, RZ, RZ, RZ ;  /* 0x000000ffff037224 */ /* 0x000fd800078e00ff */
[----:B------:R-:W-:Y:S05]  /*1fa0*/  @!P0 BRA `(.L_x_97) ;  /* 0x0000000000648947 */ /* 0x000fea0003800000 */
[----:B------:R-:W2:Y:S01]  /*1fb0*/  MUFU.RCP64H R5, R13 ;  /* 0x0000000d00057308 */ /* 0x000ea20000001800 */
[----:B------:R-:W-:Y:S01]  /*1fc0*/  IMAD.MOV.U32 R4, RZ, RZ, 0x1 ;  /* 0x00000001ff047424 */ /* 0x000fe200078e00ff */
[----:B-1----:R-:W-:Y:S01]  /*1fd0*/  FSETP.GEU.AND P1, PT, |R23|, 6.5827683646048100446e-37, PT ;  /* 0x036000001700780b */ /* 0x002fe20003f2e200 */
[----:B------:R-:W-:Y:S04]  /*1fe0*/  BSSY.RECONVERGENT B1, `(.L_x_98) ;  /* 0x0000014000017945 */ /* 0x000fe80003800200 */
[----:B--2---:R-:W-:-:S08]  /*1ff0*/  DFMA R6, R4, -R12, 1 ;  /* 0x3ff000000406742b */ /* 0x004fd0000000080c */
        /* <DEDUP_REMOVED lines=15> */
[----:B0-----:R-:W-:Y:S05]  /*20f0*/  CALL.REL.NOINC `($__internal_1_$__cuda_sm20_div_rn_f64_full) ;  /* 0x0000000000307944 */ /* 0x001fea0003c00000 */
[----:B------:R-:W-:Y:S02]  /*2100*/  IMAD.MOV.U32 R4, RZ, RZ, R20 ;  /* 0x000000ffff047224 */ /* 0x000fe400078e0014 */
[----:B------:R-:W-:-:S07]  /*2110*/  IMAD.MOV.U32 R5, RZ, RZ, R21 ;  /* 0x000000ffff057224 */ /* 0x000fce00078e0015 */
.L_x_99:
[----:B------:R-:W-:Y:S05]  /*2120*/  BSYNC.RECONVERGENT B1 ;  /* 0x0000000000017941 */ /* 0x000fea0003800200 */
.L_x_98:
[----:B------:R2:W3:Y:S02]  /*2130*/  F2F.F32.F64 R3, R4 ;  /* 0x0000000400037310 */ /* 0x0004e40000301000 */
.L_x_97:
[----:B------:R-:W-:Y:S05]  /*2140*/  BSYNC.RECONVERGENT B0 ;  /* 0x0000000000007941 */ /* 0x000fea0003800200 */
.L_x_96:
[----:B------:R-:W4:Y:S01]  /*2150*/  LDCU UR4, c[0x0][0x390] ;  /* 0x00007200ff0477ac */ /* 0x000f220008000800 */
[----:B--2---:R-:W-:-:S04]  /*2160*/  IMAD.WIDE.U32 R4, R2, 0x4, R8 ;  /* 0x0000000402047825 */ /* 0x004fc800078e0008 */
[----:B------:R-:W-:Y:S01]  /*2170*/  VIADD R2, R2, 0x1 ;  /* 0x0000000102027836 */ /* 0x000fe20000000000 */
[----:B---3--:R2:W-:Y:S04]  /*2180*/  STG.E desc[UR6][R4.64], R3 ;  /* 0x0000000304007986 */ /* 0x0085e8000c101906 */
[----:B----4-:R-:W-:-:S13]  /*2190*/  ISETP.GE.AND P0, PT, R2, UR4, PT ;  /* 0x0000000402007c0c */ /* 0x010fda000bf06270 */
[----:B--2---:R-:W-:Y:S05]  /*21a0*/  @!P0 BRA `(.L_x_100) ;  /* 0xfffffff000b48947 */ /* 0x004fea000383ffff */
[----:B------:R-:W-:Y:S05]  /*21b0*/  EXIT ;  /* 0x000000000000794d */ /* 0x000fea0003800000 */
        .weak           $__internal_1_$__cuda_sm20_div_rn_f64_full
        .type           $__internal_1_$__cuda_sm20_div_rn_f64_full,@function
        .size           $__internal_1_$__cuda_sm20_div_rn_f64_full,(.L_x_108 - $__internal_1_$__cuda_sm20_div_rn_f64_full)
$__internal_1_$__cuda_sm20_div_rn_f64_full:
[C---:B------:R-:W-:Y:S01]  /*21c0*/  FSETP.GEU.AND P0, PT, |R15|.reuse, 1.469367938527859385e-39, PT ;  /* 0x001000000f00780b */ /* 0x040fe20003f0e200 */
[----:B------:R-:W-:Y:S01]  /*21d0*/  IMAD.MOV.U32 R18, RZ, RZ, 0x1 ;  /* 0x00000001ff127424 */ /* 0x000fe200078e00ff */
[----:B------:R-:W-:Y:S01]  /*21e0*/  LOP3.LUT R16, R15, 0x800fffff, RZ, 0xc0, !PT ;  /* 0x800fffff0f107812 */ /* 0x000fe200078ec0ff */
[----:B------:R-:W-:Y:S01]  /*21f0*/  IMAD.MOV.U32 R5, RZ, RZ, 0x1ca00000 ;  /* 0x1ca00000ff057424 */ /* 0x000fe200078e00ff */
[C---:B------:R-:W-:Y:S01]  /*2200*/  FSETP.GEU.AND P2, PT, |R7|.reuse, 1.469367938527859385e-39, PT ;  /* 0x001000000700780b */ /* 0x040fe20003f4e200 */
[----:B------:R-:W-:Y:S01]  /*2210*/  BSSY.RECONVERGENT B3, `(.L_x_101) ;  /* 0x0000052000037945 */ /* 0x000fe20003800200 */
[----:B------:R-:W-:Y:S01]  /*2220*/  LOP3.LUT R17, R16, 0x3ff00000, RZ, 0xfc, !PT ;  /* 0x3ff0000010117812 */ /* 0x000fe200078efcff */
[----:B------:R-:W-:Y:S01]  /*2230*/  IMAD.MOV.U32 R16, RZ, RZ, R14 ;  /* 0x000000ffff107224 */ /* 0x000fe200078e000e */
[----:B------:R-:W-:Y:S02]  /*2240*/  LOP3.LUT R3, R7, 0x7ff00000, RZ, 0xc0, !PT ;  /* 0x7ff0000007037812 */ /* 0x000fe400078ec0ff */
[----:B------:R-:W-:-:S03]  /*2250*/  LOP3.LUT R26, R15, 0x7ff00000, RZ, 0xc0, !PT ;  /* 0x7ff000000f1a7812 */ /* 0x000fc600078ec0ff */
[----:B------:R-:W-:Y:S01]  /*2260*/  @!P0 DMUL R16, R14, 8.98846567431157953865e+307 ;  /* 0x7fe000000e108828 */ /* 0x000fe20000000000 */
[----:B------:R-:W-:-:S03]  /*2270*/  ISETP.GE.U32.AND P1, PT, R3, R26, PT ;  /* 0x0000001a0300720c */ /* 0x000fc60003f26070 */
[----:B------:R-:W-:Y:S02]  /*2280*/  @!P2 LOP3.LUT R20, R15, 0x7ff00000, RZ, 0xc0, !PT ;  /* 0x7ff000000f14a812 */ /* 0x000fe400078ec0ff */
[----:B------:R-:W0:Y:S02]  /*2290*/  MUFU.RCP64H R19, R17 ;  /* 0x0000001100137308 */ /* 0x000e240000001800 */
[----:B------:R-:W-:Y:S02]  /*22a0*/  @!P2 ISETP.GE.U32.AND P3, PT, R3, R20, PT ;  /* 0x000000140300a20c */ /* 0x000fe40003f66070 */
[----:B------:R-:W-:Y:S02]  /*22b0*/  @!P0 LOP3.LUT R26, R17, 0x7ff00000, RZ, 0xc0, !PT ;  /* 0x7ff00000111a8812 */ /* 0x000fe400078ec0ff */
[----:B------:R-:W-:-:S04]  /*22c0*/  @!P2 SEL R21, R5, 0x63400000, !P3 ;  /* 0x634000000515a807 */ /* 0x000fc80005800000 */
[----:B------:R-:W-:-:S04]  /*22d0*/  @!P2 LOP3.LUT R24, R21, 0x80000000, R7, 0xf8, !PT ;  /* 0x800000001518a812 */ /* 0x000fc800078ef807 */
[----:B------:R-:W-:Y:S01]  /*22e0*/  @!P2 LOP3.LUT R25, R24, 0x100000, RZ, 0xfc, !PT ;  /* 0x001000001819a812 */ /* 0x000fe200078efcff */
[----:B------:R-:W-:Y:S01]  /*22f0*/  @!P2 IMAD.MOV.U32 R24, RZ, RZ, RZ ;  /* 0x000000ffff18a224 */ /* 0x000fe200078e00ff */
[----:B0-----:R-:W-:-:S08]  /*2300*/  DFMA R22, R18, -R16, 1 ;  /* 0x3ff000001216742b */ /* 0x001fd00000000810 */
[----:B------:R-:W-:-:S08]  /*2310*/  DFMA R22, R22, R22, R22 ;  /* 0x000000161616722b */ /* 0x000fd00000000016 */
[----:B------:R-:W-:Y:S01]  /*2320*/  DFMA R22, R18, R22, R18 ;  /* 0x000000161216722b */ /* 0x000fe20000000012 */
[----:B------:R-:W-:Y:S01]  /*2330*/  SEL R19, R5, 0x63400000, !P1 ;  /* 0x6340000005137807 */ /* 0x000fe20004800000 */
[----:B------:R-:W-:-:S03]  /*2340*/  IMAD.MOV.U32 R18, RZ, RZ, R6 ;  /* 0x000000ffff127224 */ /* 0x000fc600078e0006 */
[----:B------:R-:W-:-:S03]  /*2350*/  LOP3.LUT R19, R19, 0x800fffff, R7, 0xf8, !PT ;  /* 0x800fffff13137812 */ /* 0x000fc600078ef807 */
[----:B------:R-:W-:-:S03]  /*2360*/  DFMA R20, R22, -R16, 1 ;  /* 0x3ff000001614742b */ /* 0x000fc60000000810 */
[----:B------:R-:W-:-:S05]  /*2370*/  @!P2 DFMA R18, R18, 2, -R24 ;  /* 0x400000001212a82b */ /* 0x000fca0000000818 */
[----:B------:R-:W-:-:S08]  /*2380*/  DFMA R20, R22, R20, R22 ;  /* 0x000000141614722b */ /* 0x000fd00000000016 */
[----:B------:R-:W-:-:S08]  /*2390*/  DMUL R22, R20, R18 ;  /* 0x0000001214167228 */ /* 0x000fd00000000000 */
[----:B------:R-:W-:-:S08]  /*23a0*/  DFMA R24, R22, -R16, R18 ;  /* 0x800000101618722b */ /* 0x000fd00000000012 */
[----:B------:R-:W-:Y:S01]  /*23b0*/  DFMA R24, R20, R24, R22 ;  /* 0x000000181418722b */ /* 0x000fe20000000016 */
[----:B------:R-:W-:Y:S01]  /*23c0*/  IMAD.MOV.U32 R23, RZ, RZ, R3 ;  /* 0x000000ffff177224 */ /* 0x000fe200078e0003 */
[----:B------:R-:W-:Y:S01]  /*23d0*/  @!P2 LOP3.LUT R23, R19, 0x7ff00000, RZ, 0xc0, !PT ;  /* 0x7ff000001317a812 */ /* 0x000fe200078ec0ff */
[----:B------:R-:W-:-:S04]  /*23e0*/  VIADD R21, R26, 0xffffffff ;  /* 0xffffffff1a157836 */ /* 0x000fc80000000000 */
[----:B------:R-:W-:-:S05]  /*23f0*/  VIADD R20, R23, 0xffffffff ;  /* 0xffffffff17147836 */ /* 0x000fca0000000000 */
[----:B------:R-:W-:-:S04]  /*2400*/  ISETP.GT.U32.AND P0, PT, R20, 0x7feffffe, PT ;  /* 0x7feffffe1400780c */ /* 0x000fc80003f04070 */
[----:B------:R-:W-:-:S13]  /*2410*/  ISETP.GT.U32.OR P0, PT, R21, 0x7feffffe, P0 ;  /* 0x7feffffe1500780c */ /* 0x000fda0000704470 */
[----:B------:R-:W-:Y:S05]  /*2420*/  @P0 BRA `(.L_x_102) ;  /* 0x00000000006c0947 */ /* 0x000fea0003800000 */
[----:B------:R-:W-:-:S04]  /*2430*/  LOP3.LUT R20, R15, 0x7ff00000, RZ, 0xc0, !PT ;  /* 0x7ff000000f147812 */ /* 0x000fc800078ec0ff */
[CC--:B------:R-:W-:Y:S02]  /*2440*/  VIADDMNMX R6, R3.reuse, -R20.reuse, 0xb9600000, !PT ;  /* 0xb960000003067446 */ /* 0x0c0fe40007800914 */
[----:B------:R-:W-:Y:S02]  /*2450*/  ISETP.GE.U32.AND P0, PT, R3, R20, PT ;  /* 0x000000140300720c */ /* 0x000fe40003f06070 */
[----:B------:R-:W-:Y:S02]  /*2460*/  VIMNMX R3, PT, PT, R6, 0x46a00000, PT ;  /* 0x46a0000006037848 */ /* 0x000fe40003fe0100 */
[----:B------:R-:W-:-:S05]  /*2470*/  SEL R6, R5, 0x63400000, !P0 ;  /* 0x6340000005067807 */ /* 0x000fca0004000000 */
[----:B------:R-:W-:Y:S02]  /*2480*/  IMAD.IADD R3, R3, 0x1, -R6 ;  /* 0x0000000103037824 */ /* 0x000fe400078e0a06 */
[----:B------:R-:W-:Y:S02]  /*2490*/  IMAD.MOV.U32 R6, RZ, RZ, RZ ;  /* 0x000000ffff067224 */ /* 0x000fe400078e00ff */
[----:B------:R-:W-:-:S06]  /*24a0*/  VIADD R7, R3, 0x7fe00000 ;  /* 0x7fe0000003077836 */ /* 0x000fcc0000000000 */
[----:B------:R-:W-:-:S10]  /*24b0*/  DMUL R20, R24, R6 ;  /* 0x0000000618147228 */ /* 0x000fd40000000000 */
[----:B------:R-:W-:-:S13]  /*24c0*/  FSETP.GTU.AND P0, PT, |R21|, 1.469367938527859385e-39, PT ;  /* 0x001000001500780b */ /* 0x000fda0003f0c200 */
[----:B------:R-:W-:Y:S05]  /*24d0*/  @P0 BRA `(.L_x_103) ;  /* 0x0000000000940947 */ /* 0x000fea0003800000 */
[----:B------:R-:W-:Y:S01]  /*24e0*/  DFMA R16, R24, -R16, R18 ;  /* 0x800000101810722b */ /* 0x000fe20000000012 */
[----:B------:R-:W-:-:S09]  /*24f0*/  IMAD.MOV.U32 R14, RZ, RZ, RZ ;  /* 0x000000ffff0e7224 */ /* 0x000fd200078e00ff */
[C---:B------:R-:W-:Y:S02]  /*2500*/  FSETP.NEU.AND P0, PT, R17.reuse, RZ, PT ;  /* 0x000000ff1100720b */ /* 0x040fe40003f0d000 */
[----:B------:R-:W-:-:S04]  /*2510*/  LOP3.LUT R5, R17, 0x80000000, R15, 0x48, !PT ;  /* 0x8000000011057812 */ /* 0x000fc800078e480f */
[----:B------:R-:W-:-:S07]  /*2520*/  LOP3.LUT R15, R5, R7, RZ, 0xfc, !PT ;  /* 0x00000007050f7212 */ /* 0x000fce00078efcff */
[----:B------:R-:W-:Y:S05]  /*2530*/  @!P0 BRA `(.L_x_103) ;  /* 0x00000000007c8947 */ /* 0x000fea0003800000 */
[----:B------:R-:W-:Y:S01]  /*2540*/  IMAD.MOV R7, RZ, RZ, -R3 ;  /* 0x000000ffff077224 */ /* 0x000fe200078e0a03 */
[----:B------:R-:W-:Y:S01]  /*2550*/  DMUL.RP R14, R24, R14 ;  /* 0x0000000e180e7228 */ /* 0x000fe20000008000 */
[----:B------:R-:W-:Y:S01]  /*2560*/  IMAD.MOV.U32 R6, RZ, RZ, RZ ;  /* 0x000000ffff067224 */ /* 0x000fe200078e00ff */
[----:B------:R-:W-:-:S05]  /*2570*/  IADD3 R3, PT, PT, -R3, -0x43300000, RZ ;  /* 0xbcd0000003037810 */ /* 0x000fca0007ffe1ff */
[----:B------:R-:W-:-:S03]  /*2580*/  DFMA R6, R20, -R6, R24 ;  /* 0x800000061406722b */ /* 0x000fc60000000018 */
[----:B------:R-:W-:-:S07]  /*2590*/  LOP3.LUT R5, R15, R5, RZ, 0x3c, !PT ;  /* 0x000000050f057212 */ /* 0x000fce00078e3cff */
[----:B------:R-:W-:-:S04]  /*25a0*/  FSETP.NEU.AND P0, PT, |R7|, R3, PT ;  /* 0x000000030700720b */ /* 0x000fc80003f0d200 */
[----:B------:R-:W-:Y:S02]  /*25b0*/  FSEL R20, R14, R20, !P0 ;  /* 0x000000140e147208 */ /* 0x000fe40004000000 */
[----:B------:R-:W-:Y:S01]  /*25c0*/  FSEL R21, R5, R21, !P0 ;  /* 0x0000001505157208 */ /* 0x000fe20004000000 */
[----:B------:R-:W-:Y:S06]  /*25d0*/  BRA `(.L_x_103) ;  /* 0x0000000000547947 */ /* 0x000fec0003800000 */
.L_x_102:
[----:B------:R-:W-:-:S14]  /*25e0*/  DSETP.NAN.AND P0, PT, R6, R6, PT ;  /* 0x000000060600722a */ /* 0x000fdc0003f08000 */
[----:B------:R-:W-:Y:S05]  /*25f0*/  @P0 BRA `(.L_x_104) ;  /* 0x0000000000440947 */ /* 0x000fea0003800000 */
[----:B------:R-:W-:-:S14]  /*2600*/  DSETP.NAN.AND P0, PT, R14, R14, PT ;  /* 0x0000000e0e00722a */ /* 0x000fdc0003f08000 */
[----:B------:R-:W-:Y:S05]  /*2610*/  @P0 BRA `(.L_x_105) ;  /* 0x0000000000300947 */ /* 0x000fea0003800000 */
[----:B------:R-:W-:Y:S01]  /*2620*/  ISETP.NE.AND P0, PT, R23, R26, PT ;  /* 0x0000001a1700720c */ /* 0x000fe20003f05270 */
[----:B------:R-:W-:Y:S02]  /*2630*/  IMAD.MOV.U32 R20, RZ, RZ, 0x0 ;  /* 0x00000000ff147424 */ /* 0x000fe400078e00ff */
[----:B------:R-:W-:-:S10]  /*2640*/  IMAD.MOV.U32 R21, RZ, RZ, -0x80000 ;  /* 0xfff80000ff157424 */ /* 0x000fd400078e00ff */
[----:B------:R-:W-:Y:S05]  /*2650*/  @!P0 BRA `(.L_x_103) ;  /* 0x0000000000348947 */ /* 0x000fea0003800000 */
[----:B------:R-:W-:Y:S02]  /*2660*/  ISETP.NE.AND P0, PT, R23, 0x7ff00000, PT ;  /* 0x7ff000001700780c */ /* 0x000fe40003f05270 */
[----:B------:R-:W-:Y:S02]  /*2670*/  LOP3.LUT R21, R7, 0x80000000, R15, 0x48, !PT ;  /* 0x8000000007157812 */ /* 0x000fe400078e480f */
[----:B------:R-:W-:-:S13]  /*2680*/  ISETP.EQ.OR P0, PT, R26, RZ, !P0 ;  /* 0x000000ff1a00720c */ /* 0x000fda0004702670 */
[----:B------:R-:W-:Y:S01]  /*2690*/  @P0 LOP3.LUT R3, R21, 0x7ff00000, RZ, 0xfc, !PT ;  /* 0x7ff0000015030812 */ /* 0x000fe200078efcff */
[----:B------:R-:W-:Y:S02]  /*26a0*/  @!P0 IMAD.MOV.U32 R20, RZ, RZ, RZ ;  /* 0x000000ffff148224 */ /* 0x000fe400078e00ff */
[----:B------:R-:W-:Y:S02]  /*26b0*/  @P0 IMAD.MOV.U32 R20, RZ, RZ, RZ ;  /* 0x000000ffff140224 */ /* 0x000fe400078e00ff */
[----:B------:R-:W-:Y:S01]  /*26c0*/  @P0 IMAD.MOV.U32 R21, RZ, RZ, R3 ;  /* 0x000000ffff150224 */ /* 0x000fe200078e0003 */
[----:B------:R-:W-:Y:S06]  /*26d0*/  BRA `(.L_x_103) ;  /* 0x0000000000147947 */ /* 0x000fec0003800000 */
.L_x_105:
[----:B------:R-:W-:Y:S01]  /*26e0*/  LOP3.LUT R21, R15, 0x80000, RZ, 0xfc, !PT ;  /* 0x000800000f157812 */ /* 0x000fe200078efcff */
[----:B------:R-:W-:Y:S01]  /*26f0*/  IMAD.MOV.U32 R20, RZ, RZ, R14 ;  /* 0x000000ffff147224 */ /* 0x000fe200078e000e */
[----:B------:R-:W-:Y:S06]  /*2700*/  BRA `(.L_x_103) ;  /* 0x0000000000087947 */ /* 0x000fec0003800000 */
.L_x_104:
[----:B------:R-:W-:Y:S01]  /*2710*/  LOP3.LUT R21, R7, 0x80000, RZ, 0xfc, !PT ;  /* 0x0008000007157812 */ /* 0x000fe200078efcff */
[----:B------:R-:W-:-:S07]  /*2720*/  IMAD.MOV.U32 R20, RZ, RZ, R6 ;  /* 0x000000ffff147224 */ /* 0x000fce00078e0006 */
.L_x_103:
[----:B------:R-:W-:Y:S05]  /*2730*/  BSYNC.RECONVERGENT B3 ;  /* 0x0000000000037941 */ /* 0x000fea0003800200 */
.L_x_101:
[----:B------:R-:W-:-:S04]  /*2740*/  IMAD.MOV.U32 R5, RZ, RZ, 0x0 ;  /* 0x00000000ff057424 */ /* 0x000fc800078e00ff */
[----:B------:R-:W-:Y:S05]  /*2750*/  RET.REL.NODEC R4 `(net_myrsi_batch_f32) ;  /* 0xffffffd804287950 */ /* 0x000fea0003c3ffff */
.L_x_106:
        /* <DEDUP_REMOVED lines=10> */
.L_x_108:


//--------------------- .nv.shared.reserved.0     --------------------------
	.section	.nv.shared.reserved.0,"aw",@nobits
	.weak		__nv_reservedSMEM_offset_0_alias
	.size		__nv_reservedSMEM_offset_0_alias, 0, 64
	.other		__nv_reservedSMEM_offset_0_alias,@"STO_CUDA_RESERVED_SHARED STV_DEFAULT"
__nv_reservedSMEM_offset_0_alias:
	.zero		0
	.zero		64


//--------------------- .nv.constant0.net_myrsi_many_series_one_param_time_major_f32 --------------------------
	.section	.nv.constant0.net_myrsi_many_series_one_param_time_major_f32,"a",@progbits
	.sectionflags	@""
	.align	4
.nv.constant0.net_myrsi_many_series_one_param_time_major_f32:
	.zero		936


//--------------------- .nv.constant0.net_myrsi_batch_f32 --------------------------
	.section	.nv.constant0.net_myrsi_batch_f32,"a",@progbits
	.sectionflags	@""
	.align	4
.nv.constant0.net_myrsi_batch_f32:
	.zero		936


//--------------------- SYMBOLS --------------------------

	.type		.nv.reservedSmem.offset0,@object
	.size		.nv.reservedSmem.offset0,0x4
